//
// Generated by NVIDIA NVVM Compiler
//
// Compiler Build ID: CL-36424714
// Cuda compilation tools, release 13.0, V13.0.88
// Based on NVVM 20.0.0
//

.version 9.0
.target sm_100
.address_size 64

	// .globl	_Z18gemm_with_bad_hookPfS_S_iii
.global .align 8 .b8 bpf_event_log[33554432];
.global .align 8 .b8 bpf_thread_state[8388608];
.global .align 8 .b8 bpf_iteration_counts[8388608];
.global .align 8 .b8 bpf_memory_access_log[8388608];
.global .align 8 .b8 bpf_performance_metrics[8388608];
.global .align 8 .u64 bpf_total_invocations;
.global .align 8 .u64 bpf_total_iterations;
// _ZZ18gemm_with_bad_hookPfS_S_iiiE2As has been demoted
// _ZZ18gemm_with_bad_hookPfS_S_iiiE2Bs has been demoted
// _ZZ21gemm_with_medium_hookPfS_S_iiiE2As has been demoted
// _ZZ21gemm_with_medium_hookPfS_S_iiiE2Bs has been demoted
// _ZZ19gemm_with_good_hookPfS_S_iiiE2As has been demoted
// _ZZ19gemm_with_good_hookPfS_S_iiiE2Bs has been demoted
// _ZZ23gemm_with_sampling_hookPfS_S_iiiE2As has been demoted
// _ZZ23gemm_with_sampling_hookPfS_S_iiiE2Bs has been demoted
// _ZZ12gemm_no_hookPfS_S_iiiE2As has been demoted
// _ZZ12gemm_no_hookPfS_S_iiiE2Bs has been demoted

.visible .entry _Z18gemm_with_bad_hookPfS_S_iii(
	.param .u64 .ptr .align 1 _Z18gemm_with_bad_hookPfS_S_iii_param_0,
	.param .u64 .ptr .align 1 _Z18gemm_with_bad_hookPfS_S_iii_param_1,
	.param .u64 .ptr .align 1 _Z18gemm_with_bad_hookPfS_S_iii_param_2,
	.param .u32 _Z18gemm_with_bad_hookPfS_S_iii_param_3,
	.param .u32 _Z18gemm_with_bad_hookPfS_S_iii_param_4,
	.param .u32 _Z18gemm_with_bad_hookPfS_S_iii_param_5
)
{
	.reg .pred 	%p<12>;
	.reg .b32 	%r<45>;
	.reg .b32 	%f<63>;
	.reg .b64 	%rd<92>;
	// demoted variable
	.shared .align 4 .b8 _ZZ18gemm_with_bad_hookPfS_S_iiiE2As[1024];
	// demoted variable
	.shared .align 4 .b8 _ZZ18gemm_with_bad_hookPfS_S_iiiE2Bs[1024];
	ld.param.u32 	%r24, [_Z18gemm_with_bad_hookPfS_S_iii_param_3];
	ld.param.u32 	%r25, [_Z18gemm_with_bad_hookPfS_S_iii_param_4];
	ld.param.u32 	%r26, [_Z18gemm_with_bad_hookPfS_S_iii_param_5];
	mov.u32 	%r27, %ctaid.y;
	shl.b32 	%r28, %r27, 4;
	mov.u32 	%r42, %tid.y;
	add.s32 	%r2, %r28, %r42;
	mov.u32 	%r29, %ctaid.x;
	shl.b32 	%r3, %r29, 4;
	mov.u32 	%r40, %tid.x;
	add.s32 	%r5, %r3, %r40;
	mov.u32 	%r30, %ntid.x;
	mad.lo.s32 	%r31, %r29, %r30, %r40;
	cvt.u64.u32 	%rd13, %r31;
	// begin inline asm
	mov.u64 %rd6, %globaltimer;
	// end inline asm
	mul.wide.u32 	%rd14, %r31, 4;
	shl.b64 	%rd15, %rd14, 3;
	and.b64  	%rd16, %rd15, 33554400;
	mov.u64 	%rd17, bpf_event_log;
	add.s64 	%rd18, %rd17, %rd16;
	st.global.u64 	[%rd18], %rd6;
	mul.wide.u32 	%rd19, %r31, 8;
	and.b64  	%rd20, %rd19, 8388600;
	mov.u64 	%rd21, bpf_thread_state;
	add.s64 	%rd22, %rd21, %rd20;
	ld.global.u64 	%rd23, [%rd22];
	add.s64 	%rd24, %rd23, 1;
	st.global.u64 	[%rd22], %rd24;
	mul.wide.u32 	%rd25, %r31, 3;
	cvt.u64.u32 	%rd26, %r2;
	shl.b64 	%rd27, %rd25, 3;
	and.b64  	%rd28, %rd27, 8388600;
	mov.u64 	%rd29, bpf_memory_access_log;
	add.s64 	%rd30, %rd29, %rd28;
	st.global.u64 	[%rd30], %rd26;
	add.s64 	%rd31, %rd25, 1;
	cvt.s64.s32 	%rd32, %r5;
	shl.b64 	%rd33, %rd31, 3;
	and.b64  	%rd34, %rd33, 8388600;
	add.s64 	%rd35, %rd29, %rd34;
	st.global.u64 	[%rd35], %rd32;
	add.s64 	%rd36, %rd25, 2;
	cvt.s64.s32 	%rd37, %r26;
	shl.b64 	%rd38, %rd36, 3;
	and.b64  	%rd39, %rd38, 8388600;
	add.s64 	%rd40, %rd29, %rd39;
	st.global.u64 	[%rd40], %rd37;
	add.s64 	%rd41, %rd31, %rd13;
	mov.u64 	%rd42, bpf_iteration_counts;
	add.s64 	%rd43, %rd42, %rd20;
	ld.global.u64 	%rd44, [%rd43];
	add.s64 	%rd45, %rd44, 1;
	st.global.u64 	[%rd43], %rd45;
	// begin inline asm
	mov.u64 %rd7, %globaltimer;
	// end inline asm
	st.global.u64 	[%rd18+8], %rd7;
	mul.wide.u32 	%rd46, %r31, 1048573;
	add.s64 	%rd47, %rd41, %rd46;
	shl.b64 	%rd48, %rd47, 3;
	and.b64  	%rd49, %rd48, 8388600;
	add.s64 	%rd50, %rd42, %rd49;
	ld.global.u64 	%rd51, [%rd50];
	add.s64 	%rd52, %rd51, 1;
	st.global.u64 	[%rd50], %rd52;
	// begin inline asm
	mov.u64 %rd8, %globaltimer;
	// end inline asm
	st.global.u64 	[%rd18+8], %rd8;
	mul.wide.u32 	%rd53, %r31, 2;
	sub.s64 	%rd54, %rd36, %rd53;
	shl.b64 	%rd55, %rd54, 3;
	and.b64  	%rd56, %rd55, 8388600;
	add.s64 	%rd57, %rd42, %rd56;
	ld.global.u64 	%rd58, [%rd57];
	add.s64 	%rd59, %rd58, 1;
	st.global.u64 	[%rd57], %rd59;
	// begin inline asm
	mov.u64 %rd9, %globaltimer;
	// end inline asm
	st.global.u64 	[%rd18+8], %rd9;
	add.s64 	%rd60, %rd55, 8;
	and.b64  	%rd61, %rd60, 8388600;
	add.s64 	%rd62, %rd42, %rd61;
	ld.global.u64 	%rd63, [%rd62];
	add.s64 	%rd64, %rd63, 1;
	st.global.u64 	[%rd62], %rd64;
	// begin inline asm
	mov.u64 %rd10, %globaltimer;
	// end inline asm
	st.global.u64 	[%rd18+8], %rd10;
	add.s64 	%rd65, %rd55, 16;
	and.b64  	%rd66, %rd65, 8388600;
	add.s64 	%rd67, %rd42, %rd66;
	ld.global.u64 	%rd68, [%rd67];
	add.s64 	%rd69, %rd68, 1;
	st.global.u64 	[%rd67], %rd69;
	// begin inline asm
	mov.u64 %rd11, %globaltimer;
	// end inline asm
	st.global.u64 	[%rd18+8], %rd11;
	and.b64  	%rd70, %rd15, 8388576;
	mov.u64 	%rd71, bpf_performance_metrics;
	add.s64 	%rd72, %rd71, %rd70;
	ld.global.u64 	%rd73, [%rd72];
	ld.global.u64 	%rd74, [%rd72+8];
	ld.global.u64 	%rd75, [%rd72+16];
	ld.global.u64 	%rd76, [%rd72+24];
	// begin inline asm
	mov.u64 %rd12, %globaltimer;
	// end inline asm
	sub.s64 	%rd77, %rd12, %rd6;
	st.global.u64 	[%rd72], %rd77;
	add.s64 	%rd78, %rd74, %rd73;
	st.global.u64 	[%rd72+8], %rd78;
	add.s64 	%rd79, %rd75, 1;
	st.global.u64 	[%rd72+16], %rd79;
	add.s64 	%rd80, %rd77, %rd76;
	st.global.u64 	[%rd72+24], %rd80;
	st.global.u64 	[%rd18+16], %rd12;
	atom.global.add.u64 	%rd81, [bpf_total_invocations], 1;
	setp.lt.s32 	%p1, %r26, 1;
	mov.f32 	%f62, 0f00000000;
	@%p1 bra 	$L__BB0_7;
	ld.param.u64 	%rd90, [_Z18gemm_with_bad_hookPfS_S_iii_param_1];
	ld.param.u64 	%rd89, [_Z18gemm_with_bad_hookPfS_S_iii_param_0];
	add.s32 	%r32, %r26, 15;
	shr.u32 	%r33, %r32, 4;
	shl.b32 	%r34, %r42, 6;
	mov.u32 	%r35, _ZZ18gemm_with_bad_hookPfS_S_iiiE2As;
	add.s32 	%r6, %r35, %r34;
	shl.b32 	%r36, %r40, 2;
	add.s32 	%r7, %r6, %r36;
	mov.u32 	%r37, _ZZ18gemm_with_bad_hookPfS_S_iiiE2Bs;
	add.s32 	%r9, %r37, %r36;
	add.s32 	%r8, %r9, %r34;
	neg.s32 	%r44, %r33;
	mad.lo.s32 	%r38, %r42, %r25, %r40;
	add.s32 	%r43, %r38, %r3;
	shl.b32 	%r12, %r25, 4;
	mad.lo.s32 	%r41, %r26, %r2, %r40;
	cvta.to.global.u64 	%rd1, %rd89;
	cvta.to.global.u64 	%rd2, %rd90;
	mov.f32 	%f62, 0f00000000;
$L__BB0_2:
	setp.ge.s32 	%p2, %r2, %r24;
	setp.ge.u32 	%p3, %r40, %r26;
	mov.f32 	%f60, 0f00000000;
	or.pred  	%p4, %p2, %p3;
	@%p4 bra 	$L__BB0_4;
	mul.wide.u32 	%rd82, %r41, 4;
	add.s64 	%rd83, %rd1, %rd82;
	ld.global.f32 	%f60, [%rd83];
$L__BB0_4:
	setp.ge.s32 	%p5, %r5, %r25;
	st.shared.f32 	[%r7], %f60;
	setp.ge.u32 	%p6, %r42, %r26;
	mov.f32 	%f61, 0f00000000;
	or.pred  	%p7, %p5, %p6;
	@%p7 bra 	$L__BB0_6;
	mul.wide.u32 	%rd84, %r43, 4;
	add.s64 	%rd85, %rd2, %rd84;
	ld.global.f32 	%f61, [%rd85];
$L__BB0_6:
	st.shared.f32 	[%r8], %f61;
	bar.sync 	0;
	ld.shared.f32 	%f12, [%r6];
	ld.shared.f32 	%f13, [%r9];
	fma.rn.f32 	%f14, %f12, %f13, %f62;
	ld.shared.f32 	%f15, [%r6+4];
	ld.shared.f32 	%f16, [%r9+64];
	fma.rn.f32 	%f17, %f15, %f16, %f14;
	ld.shared.f32 	%f18, [%r6+8];
	ld.shared.f32 	%f19, [%r9+128];
	fma.rn.f32 	%f20, %f18, %f19, %f17;
	ld.shared.f32 	%f21, [%r6+12];
	ld.shared.f32 	%f22, [%r9+192];
	fma.rn.f32 	%f23, %f21, %f22, %f20;
	ld.shared.f32 	%f24, [%r6+16];
	ld.shared.f32 	%f25, [%r9+256];
	fma.rn.f32 	%f26, %f24, %f25, %f23;
	ld.shared.f32 	%f27, [%r6+20];
	ld.shared.f32 	%f28, [%r9+320];
	fma.rn.f32 	%f29, %f27, %f28, %f26;
	ld.shared.f32 	%f30, [%r6+24];
	ld.shared.f32 	%f31, [%r9+384];
	fma.rn.f32 	%f32, %f30, %f31, %f29;
	ld.shared.f32 	%f33, [%r6+28];
	ld.shared.f32 	%f34, [%r9+448];
	fma.rn.f32 	%f35, %f33, %f34, %f32;
	ld.shared.f32 	%f36, [%r6+32];
	ld.shared.f32 	%f37, [%r9+512];
	fma.rn.f32 	%f38, %f36, %f37, %f35;
	ld.shared.f32 	%f39, [%r6+36];
	ld.shared.f32 	%f40, [%r9+576];
	fma.rn.f32 	%f41, %f39, %f40, %f38;
	ld.shared.f32 	%f42, [%r6+40];
	ld.shared.f32 	%f43, [%r9+640];
	fma.rn.f32 	%f44, %f42, %f43, %f41;
	ld.shared.f32 	%f45, [%r6+44];
	ld.shared.f32 	%f46, [%r9+704];
	fma.rn.f32 	%f47, %f45, %f46, %f44;
	ld.shared.f32 	%f48, [%r6+48];
	ld.shared.f32 	%f49, [%r9+768];
	fma.rn.f32 	%f50, %f48, %f49, %f47;
	ld.shared.f32 	%f51, [%r6+52];
	ld.shared.f32 	%f52, [%r9+832];
	fma.rn.f32 	%f53, %f51, %f52, %f50;
	ld.shared.f32 	%f54, [%r6+56];
	ld.shared.f32 	%f55, [%r9+896];
	fma.rn.f32 	%f56, %f54, %f55, %f53;
	ld.shared.f32 	%f57, [%r6+60];
	ld.shared.f32 	%f58, [%r9+960];
	fma.rn.f32 	%f62, %f57, %f58, %f56;
	bar.sync 	0;
	add.s32 	%r44, %r44, 1;
	setp.ne.s32 	%p8, %r44, 0;
	add.s32 	%r43, %r43, %r12;
	add.s32 	%r42, %r42, 16;
	add.s32 	%r41, %r41, 16;
	add.s32 	%r40, %r40, 16;
	@%p8 bra 	$L__BB0_2;
$L__BB0_7:
	setp.ge.s32 	%p9, %r2, %r24;
	setp.ge.s32 	%p10, %r5, %r25;
	or.pred  	%p11, %p9, %p10;
	@%p11 bra 	$L__BB0_9;
	ld.param.u64 	%rd91, [_Z18gemm_with_bad_hookPfS_S_iii_param_2];
	mad.lo.s32 	%r39, %r25, %r2, %r5;
	cvta.to.global.u64 	%rd86, %rd91;
	mul.wide.s32 	%rd87, %r39, 4;
	add.s64 	%rd88, %rd86, %rd87;
	st.global.f32 	[%rd88], %f62;
$L__BB0_9:
	ret;

}
	// .globl	_Z21gemm_with_medium_hookPfS_S_iii
.visible .entry _Z21gemm_with_medium_hookPfS_S_iii(
	.param .u64 .ptr .align 1 _Z21gemm_with_medium_hookPfS_S_iii_param_0,
	.param .u64 .ptr .align 1 _Z21gemm_with_medium_hookPfS_S_iii_param_1,
	.param .u64 .ptr .align 1 _Z21gemm_with_medium_hookPfS_S_iii_param_2,
	.param .u32 _Z21gemm_with_medium_hookPfS_S_iii_param_3,
	.param .u32 _Z21gemm_with_medium_hookPfS_S_iii_param_4,
	.param .u32 _Z21gemm_with_medium_hookPfS_S_iii_param_5
)
{
	.reg .pred 	%p<12>;
	.reg .b32 	%r<46>;
	.reg .b32 	%f<63>;
	.reg .b64 	%rd<26>;
	// demoted variable
	.shared .align 4 .b8 _ZZ21gemm_with_medium_hookPfS_S_iiiE2As[1024];
	// demoted variable
	.shared .align 4 .b8 _ZZ21gemm_with_medium_hookPfS_S_iiiE2Bs[1024];
	ld.param.u64 	%rd3, [_Z21gemm_with_medium_hookPfS_S_iii_param_0];
	ld.param.u64 	%rd4, [_Z21gemm_with_medium_hookPfS_S_iii_param_1];
	ld.param.u64 	%rd5, [_Z21gemm_with_medium_hookPfS_S_iii_param_2];
	ld.param.u32 	%r24, [_Z21gemm_with_medium_hookPfS_S_iii_param_3];
	ld.param.u32 	%r25, [_Z21gemm_with_medium_hookPfS_S_iii_param_4];
	ld.param.u32 	%r26, [_Z21gemm_with_medium_hookPfS_S_iii_param_5];
	mov.u32 	%r41, %tid.x;
	mov.u32 	%r27, %ctaid.x;
	mov.u32 	%r28, %ntid.x;
	mad.lo.s32 	%r29, %r27, %r28, %r41;
	// begin inline asm
	mov.u64 %rd6, %globaltimer;
	// end inline asm
	shl.b32 	%r30, %r29, 5;
	cvt.u64.u32 	%rd7, %r30;
	and.b64  	%rd8, %rd7, 33554400;
	mov.u64 	%rd9, bpf_event_log;
	add.s64 	%rd10, %rd9, %rd8;
	st.global.u64 	[%rd10], %rd6;
	mul.wide.u32 	%rd11, %r29, 8;
	and.b64  	%rd12, %rd11, 8388600;
	mov.u64 	%rd13, bpf_thread_state;
	add.s64 	%rd14, %rd13, %rd12;
	ld.global.u64 	%rd15, [%rd14];
	add.s64 	%rd16, %rd15, 1;
	st.global.u64 	[%rd14], %rd16;
	mov.u64 	%rd17, bpf_performance_metrics;
	add.s64 	%rd18, %rd17, %rd12;
	st.global.u64 	[%rd18], %rd6;
	mov.u32 	%r31, %ctaid.y;
	shl.b32 	%r32, %r31, 4;
	mov.u32 	%r43, %tid.y;
	add.s32 	%r3, %r32, %r43;
	shl.b32 	%r4, %r27, 4;
	add.s32 	%r5, %r4, %r41;
	setp.lt.s32 	%p1, %r26, 1;
	mov.f32 	%f62, 0f00000000;
	@%p1 bra 	$L__BB1_7;
	add.s32 	%r33, %r26, 15;
	shr.u32 	%r34, %r33, 4;
	shl.b32 	%r35, %r43, 6;
	mov.u32 	%r36, _ZZ21gemm_with_medium_hookPfS_S_iiiE2As;
	add.s32 	%r6, %r36, %r35;
	shl.b32 	%r37, %r41, 2;
	add.s32 	%r7, %r6, %r37;
	mov.u32 	%r38, _ZZ21gemm_with_medium_hookPfS_S_iiiE2Bs;
	add.s32 	%r9, %r38, %r37;
	add.s32 	%r8, %r9, %r35;
	neg.s32 	%r45, %r34;
	mad.lo.s32 	%r39, %r43, %r25, %r41;
	add.s32 	%r44, %r39, %r4;
	shl.b32 	%r12, %r25, 4;
	mad.lo.s32 	%r42, %r26, %r3, %r41;
	cvta.to.global.u64 	%rd1, %rd3;
	cvta.to.global.u64 	%rd2, %rd4;
	mov.f32 	%f62, 0f00000000;
$L__BB1_2:
	setp.ge.s32 	%p2, %r3, %r24;
	setp.ge.u32 	%p3, %r41, %r26;
	mov.f32 	%f60, 0f00000000;
	or.pred  	%p4, %p2, %p3;
	@%p4 bra 	$L__BB1_4;
	mul.wide.u32 	%rd19, %r42, 4;
	add.s64 	%rd20, %rd1, %rd19;
	ld.global.f32 	%f60, [%rd20];
$L__BB1_4:
	setp.ge.s32 	%p5, %r5, %r25;
	st.shared.f32 	[%r7], %f60;
	setp.ge.u32 	%p6, %r43, %r26;
	mov.f32 	%f61, 0f00000000;
	or.pred  	%p7, %p5, %p6;
	@%p7 bra 	$L__BB1_6;
	mul.wide.u32 	%rd21, %r44, 4;
	add.s64 	%rd22, %rd2, %rd21;
	ld.global.f32 	%f61, [%rd22];
$L__BB1_6:
	st.shared.f32 	[%r8], %f61;
	bar.sync 	0;
	ld.shared.f32 	%f12, [%r6];
	ld.shared.f32 	%f13, [%r9];
	fma.rn.f32 	%f14, %f12, %f13, %f62;
	ld.shared.f32 	%f15, [%r6+4];
	ld.shared.f32 	%f16, [%r9+64];
	fma.rn.f32 	%f17, %f15, %f16, %f14;
	ld.shared.f32 	%f18, [%r6+8];
	ld.shared.f32 	%f19, [%r9+128];
	fma.rn.f32 	%f20, %f18, %f19, %f17;
	ld.shared.f32 	%f21, [%r6+12];
	ld.shared.f32 	%f22, [%r9+192];
	fma.rn.f32 	%f23, %f21, %f22, %f20;
	ld.shared.f32 	%f24, [%r6+16];
	ld.shared.f32 	%f25, [%r9+256];
	fma.rn.f32 	%f26, %f24, %f25, %f23;
	ld.shared.f32 	%f27, [%r6+20];
	ld.shared.f32 	%f28, [%r9+320];
	fma.rn.f32 	%f29, %f27, %f28, %f26;
	ld.shared.f32 	%f30, [%r6+24];
	ld.shared.f32 	%f31, [%r9+384];
	fma.rn.f32 	%f32, %f30, %f31, %f29;
	ld.shared.f32 	%f33, [%r6+28];
	ld.shared.f32 	%f34, [%r9+448];
	fma.rn.f32 	%f35, %f33, %f34, %f32;
	ld.shared.f32 	%f36, [%r6+32];
	ld.shared.f32 	%f37, [%r9+512];
	fma.rn.f32 	%f38, %f36, %f37, %f35;
	ld.shared.f32 	%f39, [%r6+36];
	ld.shared.f32 	%f40, [%r9+576];
	fma.rn.f32 	%f41, %f39, %f40, %f38;
	ld.shared.f32 	%f42, [%r6+40];
	ld.shared.f32 	%f43, [%r9+640];
	fma.rn.f32 	%f44, %f42, %f43, %f41;
	ld.shared.f32 	%f45, [%r6+44];
	ld.shared.f32 	%f46, [%r9+704];
	fma.rn.f32 	%f47, %f45, %f46, %f44;
	ld.shared.f32 	%f48, [%r6+48];
	ld.shared.f32 	%f49, [%r9+768];
	fma.rn.f32 	%f50, %f48, %f49, %f47;
	ld.shared.f32 	%f51, [%r6+52];
	ld.shared.f32 	%f52, [%r9+832];
	fma.rn.f32 	%f53, %f51, %f52, %f50;
	ld.shared.f32 	%f54, [%r6+56];
	ld.shared.f32 	%f55, [%r9+896];
	fma.rn.f32 	%f56, %f54, %f55, %f53;
	ld.shared.f32 	%f57, [%r6+60];
	ld.shared.f32 	%f58, [%r9+960];
	fma.rn.f32 	%f62, %f57, %f58, %f56;
	bar.sync 	0;
	add.s32 	%r45, %r45, 1;
	setp.ne.s32 	%p8, %r45, 0;
	add.s32 	%r44, %r44, %r12;
	add.s32 	%r43, %r43, 16;
	add.s32 	%r42, %r42, 16;
	add.s32 	%r41, %r41, 16;
	@%p8 bra 	$L__BB1_2;
$L__BB1_7:
	setp.ge.s32 	%p9, %r3, %r24;
	setp.ge.s32 	%p10, %r5, %r25;
	or.pred  	%p11, %p9, %p10;
	@%p11 bra 	$L__BB1_9;
	mad.lo.s32 	%r40, %r25, %r3, %r5;
	cvta.to.global.u64 	%rd23, %rd5;
	mul.wide.s32 	%rd24, %r40, 4;
	add.s64 	%rd25, %rd23, %rd24;
	st.global.f32 	[%rd25], %f62;
$L__BB1_9:
	ret;

}
	// .globl	_Z19gemm_with_good_hookPfS_S_iii
.visible .entry _Z19gemm_with_good_hookPfS_S_iii(
	.param .u64 .ptr .align 1 _Z19gemm_with_good_hookPfS_S_iii_param_0,
	.param .u64 .ptr .align 1 _Z19gemm_with_good_hookPfS_S_iii_param_1,
	.param .u64 .ptr .align 1 _Z19gemm_with_good_hookPfS_S_iii_param_2,
	.param .u32 _Z19gemm_with_good_hookPfS_S_iii_param_3,
	.param .u32 _Z19gemm_with_good_hookPfS_S_iii_param_4,
	.param .u32 _Z19gemm_with_good_hookPfS_S_iii_param_5
)
{
	.reg .pred 	%p<23>;
	.reg .b32 	%r<69>;
	.reg .b32 	%f<63>;
	.reg .b64 	%rd<30>;
	// demoted variable
	.shared .align 4 .b8 _ZZ19gemm_with_good_hookPfS_S_iiiE2As[1024];
	// demoted variable
	.shared .align 4 .b8 _ZZ19gemm_with_good_hookPfS_S_iiiE2Bs[1024];
	ld.param.u64 	%rd4, [_Z19gemm_with_good_hookPfS_S_iii_param_0];
	ld.param.u64 	%rd5, [_Z19gemm_with_good_hookPfS_S_iii_param_1];
	ld.param.u64 	%rd6, [_Z19gemm_with_good_hookPfS_S_iii_param_2];
	ld.param.u32 	%r25, [_Z19gemm_with_good_hookPfS_S_iii_param_3];
	ld.param.u32 	%r26, [_Z19gemm_with_good_hookPfS_S_iii_param_4];
	ld.param.u32 	%r27, [_Z19gemm_with_good_hookPfS_S_iii_param_5];
	mov.u32 	%r49, %ctaid.y;
	shl.b32 	%r50, %r49, 4;
	mov.u32 	%r66, %tid.y;
	add.s32 	%r2, %r50, %r66;
	mov.u32 	%r51, %ctaid.x;
	shl.b32 	%r3, %r51, 4;
	mov.u32 	%r64, %tid.x;
	add.s32 	%r5, %r3, %r64;
	mov.u32 	%r52, %ntid.x;
	mad.lo.s32 	%r6, %r51, %r52, %r64;
	// begin inline asm
	mov.u64 %rd7, %globaltimer;
	// end inline asm
	mul.lo.s32 	%r53, %r2, %r5;
	cvt.s64.s32 	%rd18, %r53;
	xor.b64  	%rd8, %rd7, %rd18;
	// begin inline asm
	activemask.b32 %r28;
	// end inline asm
	and.b32  	%r54, %r6, 31;
	// begin inline asm
	mov.b64 {%r29,%r30}, %rd8;
	// end inline asm
	shfl.sync.down.b32	%r32|%p1, %r30, 16, 31, %r28;
	shfl.sync.down.b32	%r31|%p2, %r29, 16, 31, %r28;
	// begin inline asm
	mov.b64 %rd9, {%r31,%r32};
	// end inline asm
	add.s64 	%rd10, %rd9, %rd8;
	// begin inline asm
	mov.b64 {%r33,%r34}, %rd10;
	// end inline asm
	shfl.sync.down.b32	%r36|%p3, %r34, 8, 31, %r28;
	shfl.sync.down.b32	%r35|%p4, %r33, 8, 31, %r28;
	// begin inline asm
	mov.b64 %rd11, {%r35,%r36};
	// end inline asm
	add.s64 	%rd12, %rd11, %rd10;
	// begin inline asm
	mov.b64 {%r37,%r38}, %rd12;
	// end inline asm
	shfl.sync.down.b32	%r40|%p5, %r38, 4, 31, %r28;
	shfl.sync.down.b32	%r39|%p6, %r37, 4, 31, %r28;
	// begin inline asm
	mov.b64 %rd13, {%r39,%r40};
	// end inline asm
	add.s64 	%rd14, %rd13, %rd12;
	// begin inline asm
	mov.b64 {%r41,%r42}, %rd14;
	// end inline asm
	shfl.sync.down.b32	%r44|%p7, %r42, 2, 31, %r28;
	shfl.sync.down.b32	%r43|%p8, %r41, 2, 31, %r28;
	// begin inline asm
	mov.b64 %rd15, {%r43,%r44};
	// end inline asm
	add.s64 	%rd16, %rd15, %rd14;
	// begin inline asm
	mov.b64 {%r45,%r46}, %rd16;
	// end inline asm
	shfl.sync.down.b32	%r48|%p9, %r46, 1, 31, %r28;
	shfl.sync.down.b32	%r47|%p10, %r45, 1, 31, %r28;
	// begin inline asm
	mov.b64 %rd17, {%r47,%r48};
	// end inline asm
	add.s64 	%rd1, %rd17, %rd16;
	setp.ne.s32 	%p11, %r54, 0;
	@%p11 bra 	$L__BB2_2;
	shr.u32 	%r55, %r6, 2;
	cvt.u64.u32 	%rd19, %r55;
	and.b64  	%rd20, %rd19, 8388600;
	mov.u64 	%rd21, bpf_performance_metrics;
	add.s64 	%rd22, %rd21, %rd20;
	st.global.u64 	[%rd22], %rd1;
$L__BB2_2:
	setp.lt.s32 	%p12, %r27, 1;
	mov.f32 	%f62, 0f00000000;
	@%p12 bra 	$L__BB2_9;
	add.s32 	%r56, %r27, 15;
	shr.u32 	%r57, %r56, 4;
	shl.b32 	%r58, %r66, 6;
	mov.u32 	%r59, _ZZ19gemm_with_good_hookPfS_S_iiiE2As;
	add.s32 	%r7, %r59, %r58;
	shl.b32 	%r60, %r64, 2;
	add.s32 	%r8, %r7, %r60;
	mov.u32 	%r61, _ZZ19gemm_with_good_hookPfS_S_iiiE2Bs;
	add.s32 	%r10, %r61, %r60;
	add.s32 	%r9, %r10, %r58;
	neg.s32 	%r68, %r57;
	mad.lo.s32 	%r62, %r66, %r26, %r64;
	add.s32 	%r67, %r62, %r3;
	shl.b32 	%r13, %r26, 4;
	mad.lo.s32 	%r65, %r27, %r2, %r64;
	cvta.to.global.u64 	%rd2, %rd4;
	cvta.to.global.u64 	%rd3, %rd5;
	mov.f32 	%f62, 0f00000000;
$L__BB2_4:
	setp.ge.s32 	%p13, %r2, %r25;
	setp.ge.u32 	%p14, %r64, %r27;
	mov.f32 	%f60, 0f00000000;
	or.pred  	%p15, %p13, %p14;
	@%p15 bra 	$L__BB2_6;
	mul.wide.u32 	%rd23, %r65, 4;
	add.s64 	%rd24, %rd2, %rd23;
	ld.global.f32 	%f60, [%rd24];
$L__BB2_6:
	setp.ge.s32 	%p16, %r5, %r26;
	st.shared.f32 	[%r8], %f60;
	setp.ge.u32 	%p17, %r66, %r27;
	mov.f32 	%f61, 0f00000000;
	or.pred  	%p18, %p16, %p17;
	@%p18 bra 	$L__BB2_8;
	mul.wide.u32 	%rd25, %r67, 4;
	add.s64 	%rd26, %rd3, %rd25;
	ld.global.f32 	%f61, [%rd26];
$L__BB2_8:
	st.shared.f32 	[%r9], %f61;
	bar.sync 	0;
	ld.shared.f32 	%f12, [%r7];
	ld.shared.f32 	%f13, [%r10];
	fma.rn.f32 	%f14, %f12, %f13, %f62;
	ld.shared.f32 	%f15, [%r7+4];
	ld.shared.f32 	%f16, [%r10+64];
	fma.rn.f32 	%f17, %f15, %f16, %f14;
	ld.shared.f32 	%f18, [%r7+8];
	ld.shared.f32 	%f19, [%r10+128];
	fma.rn.f32 	%f20, %f18, %f19, %f17;
	ld.shared.f32 	%f21, [%r7+12];
	ld.shared.f32 	%f22, [%r10+192];
	fma.rn.f32 	%f23, %f21, %f22, %f20;
	ld.shared.f32 	%f24, [%r7+16];
	ld.shared.f32 	%f25, [%r10+256];
	fma.rn.f32 	%f26, %f24, %f25, %f23;
	ld.shared.f32 	%f27, [%r7+20];
	ld.shared.f32 	%f28, [%r10+320];
	fma.rn.f32 	%f29, %f27, %f28, %f26;
	ld.shared.f32 	%f30, [%r7+24];
	ld.shared.f32 	%f31, [%r10+384];
	fma.rn.f32 	%f32, %f30, %f31, %f29;
	ld.shared.f32 	%f33, [%r7+28];
	ld.shared.f32 	%f34, [%r10+448];
	fma.rn.f32 	%f35, %f33, %f34, %f32;
	ld.shared.f32 	%f36, [%r7+32];
	ld.shared.f32 	%f37, [%r10+512];
	fma.rn.f32 	%f38, %f36, %f37, %f35;
	ld.shared.f32 	%f39, [%r7+36];
	ld.shared.f32 	%f40, [%r10+576];
	fma.rn.f32 	%f41, %f39, %f40, %f38;
	ld.shared.f32 	%f42, [%r7+40];
	ld.shared.f32 	%f43, [%r10+640];
	fma.rn.f32 	%f44, %f42, %f43, %f41;
	ld.shared.f32 	%f45, [%r7+44];
	ld.shared.f32 	%f46, [%r10+704];
	fma.rn.f32 	%f47, %f45, %f46, %f44;
	ld.shared.f32 	%f48, [%r7+48];
	ld.shared.f32 	%f49, [%r10+768];
	fma.rn.f32 	%f50, %f48, %f49, %f47;
	ld.shared.f32 	%f51, [%r7+52];
	ld.shared.f32 	%f52, [%r10+832];
	fma.rn.f32 	%f53, %f51, %f52, %f50;
	ld.shared.f32 	%f54, [%r7+56];
	ld.shared.f32 	%f55, [%r10+896];
	fma.rn.f32 	%f56, %f54, %f55, %f53;
	ld.shared.f32 	%f57, [%r7+60];
	ld.shared.f32 	%f58, [%r10+960];
	fma.rn.f32 	%f62, %f57, %f58, %f56;
	bar.sync 	0;
	add.s32 	%r68, %r68, 1;
	setp.ne.s32 	%p19, %r68, 0;
	add.s32 	%r67, %r67, %r13;
	add.s32 	%r66, %r66, 16;
	add.s32 	%r65, %r65, 16;
	add.s32 	%r64, %r64, 16;
	@%p19 bra 	$L__BB2_4;
$L__BB2_9:
	setp.ge.s32 	%p20, %r2, %r25;
	setp.ge.s32 	%p21, %r5, %r26;
	or.pred  	%p22, %p20, %p21;
	@%p22 bra 	$L__BB2_11;
	mad.lo.s32 	%r63, %r26, %r2, %r5;
	cvta.to.global.u64 	%rd27, %rd6;
	mul.wide.s32 	%rd28, %r63, 4;
	add.s64 	%rd29, %rd27, %rd28;
	st.global.f32 	[%rd29], %f62;
$L__BB2_11:
	ret;

}
	// .globl	_Z23gemm_with_sampling_hookPfS_S_iii
.visible .entry _Z23gemm_with_sampling_hookPfS_S_iii(
	.param .u64 .ptr .align 1 _Z23gemm_with_sampling_hookPfS_S_iii_param_0,
	.param .u64 .ptr .align 1 _Z23gemm_with_sampling_hookPfS_S_iii_param_1,
	.param .u64 .ptr .align 1 _Z23gemm_with_sampling_hookPfS_S_iii_param_2,
	.param .u32 _Z23gemm_with_sampling_hookPfS_S_iii_param_3,
	.param .u32 _Z23gemm_with_sampling_hookPfS_S_iii_param_4,
	.param .u32 _Z23gemm_with_sampling_hookPfS_S_iii_param_5
)
{
	.reg .pred 	%p<13>;
	.reg .b32 	%r<46>;
	.reg .b32 	%f<63>;
	.reg .b64 	%rd<23>;
	// demoted variable
	.shared .align 4 .b8 _ZZ23gemm_with_sampling_hookPfS_S_iiiE2As[1024];
	// demoted variable
	.shared .align 4 .b8 _ZZ23gemm_with_sampling_hookPfS_S_iiiE2Bs[1024];
	ld.param.u64 	%rd4, [_Z23gemm_with_sampling_hookPfS_S_iii_param_0];
	ld.param.u64 	%rd5, [_Z23gemm_with_sampling_hookPfS_S_iii_param_1];
	ld.param.u64 	%rd6, [_Z23gemm_with_sampling_hookPfS_S_iii_param_2];
	ld.param.u32 	%r24, [_Z23gemm_with_sampling_hookPfS_S_iii_param_3];
	ld.param.u32 	%r25, [_Z23gemm_with_sampling_hookPfS_S_iii_param_4];
	ld.param.u32 	%r26, [_Z23gemm_with_sampling_hookPfS_S_iii_param_5];
	mov.u32 	%r27, %ctaid.y;
	shl.b32 	%r28, %r27, 4;
	mov.u32 	%r43, %tid.y;
	add.s32 	%r2, %r28, %r43;
	mov.u32 	%r29, %ctaid.x;
	shl.b32 	%r3, %r29, 4;
	mov.u32 	%r41, %tid.x;
	add.s32 	%r5, %r3, %r41;
	mov.u32 	%r30, %ntid.x;
	mad.lo.s32 	%r31, %r29, %r30, %r41;
	cvt.u64.u32 	%rd1, %r31;
	and.b64  	%rd7, %rd1, 1023;
	setp.ne.s64 	%p1, %rd7, 0;
	@%p1 bra 	$L__BB3_2;
	// begin inline asm
	mov.u64 %rd8, %globaltimer;
	// end inline asm
	shr.u64 	%rd9, %rd1, 7;
	and.b64  	%rd10, %rd9, 8388600;
	mov.u64 	%rd11, bpf_performance_metrics;
	add.s64 	%rd12, %rd11, %rd10;
	st.global.u64 	[%rd12], %rd8;
	mad.lo.s32 	%r32, %r2, 1000, %r5;
	cvt.s64.s32 	%rd13, %r32;
	mov.u64 	%rd14, bpf_thread_state;
	add.s64 	%rd15, %rd14, %rd10;
	st.global.u64 	[%rd15], %rd13;
$L__BB3_2:
	setp.lt.s32 	%p2, %r26, 1;
	mov.f32 	%f62, 0f00000000;
	@%p2 bra 	$L__BB3_9;
	add.s32 	%r33, %r26, 15;
	shr.u32 	%r34, %r33, 4;
	shl.b32 	%r35, %r43, 6;
	mov.u32 	%r36, _ZZ23gemm_with_sampling_hookPfS_S_iiiE2As;
	add.s32 	%r6, %r36, %r35;
	shl.b32 	%r37, %r41, 2;
	add.s32 	%r7, %r6, %r37;
	mov.u32 	%r38, _ZZ23gemm_with_sampling_hookPfS_S_iiiE2Bs;
	add.s32 	%r9, %r38, %r37;
	add.s32 	%r8, %r9, %r35;
	neg.s32 	%r45, %r34;
	mad.lo.s32 	%r39, %r43, %r25, %r41;
	add.s32 	%r44, %r39, %r3;
	shl.b32 	%r12, %r25, 4;
	mad.lo.s32 	%r42, %r26, %r2, %r41;
	cvta.to.global.u64 	%rd2, %rd4;
	cvta.to.global.u64 	%rd3, %rd5;
	mov.f32 	%f62, 0f00000000;
$L__BB3_4:
	setp.ge.s32 	%p3, %r2, %r24;
	setp.ge.u32 	%p4, %r41, %r26;
	mov.f32 	%f60, 0f00000000;
	or.pred  	%p5, %p3, %p4;
	@%p5 bra 	$L__BB3_6;
	mul.wide.u32 	%rd16, %r42, 4;
	add.s64 	%rd17, %rd2, %rd16;
	ld.global.f32 	%f60, [%rd17];
$L__BB3_6:
	setp.ge.s32 	%p6, %r5, %r25;
	st.shared.f32 	[%r7], %f60;
	setp.ge.u32 	%p7, %r43, %r26;
	mov.f32 	%f61, 0f00000000;
	or.pred  	%p8, %p6, %p7;
	@%p8 bra 	$L__BB3_8;
	mul.wide.u32 	%rd18, %r44, 4;
	add.s64 	%rd19, %rd3, %rd18;
	ld.global.f32 	%f61, [%rd19];
$L__BB3_8:
	st.shared.f32 	[%r8], %f61;
	bar.sync 	0;
	ld.shared.f32 	%f12, [%r6];
	ld.shared.f32 	%f13, [%r9];
	fma.rn.f32 	%f14, %f12, %f13, %f62;
	ld.shared.f32 	%f15, [%r6+4];
	ld.shared.f32 	%f16, [%r9+64];
	fma.rn.f32 	%f17, %f15, %f16, %f14;
	ld.shared.f32 	%f18, [%r6+8];
	ld.shared.f32 	%f19, [%r9+128];
	fma.rn.f32 	%f20, %f18, %f19, %f17;
	ld.shared.f32 	%f21, [%r6+12];
	ld.shared.f32 	%f22, [%r9+192];
	fma.rn.f32 	%f23, %f21, %f22, %f20;
	ld.shared.f32 	%f24, [%r6+16];
	ld.shared.f32 	%f25, [%r9+256];
	fma.rn.f32 	%f26, %f24, %f25, %f23;
	ld.shared.f32 	%f27, [%r6+20];
	ld.shared.f32 	%f28, [%r9+320];
	fma.rn.f32 	%f29, %f27, %f28, %f26;
	ld.shared.f32 	%f30, [%r6+24];
	ld.shared.f32 	%f31, [%r9+384];
	fma.rn.f32 	%f32, %f30, %f31, %f29;
	ld.shared.f32 	%f33, [%r6+28];
	ld.shared.f32 	%f34, [%r9+448];
	fma.rn.f32 	%f35, %f33, %f34, %f32;
	ld.shared.f32 	%f36, [%r6+32];
	ld.shared.f32 	%f37, [%r9+512];
	fma.rn.f32 	%f38, %f36, %f37, %f35;
	ld.shared.f32 	%f39, [%r6+36];
	ld.shared.f32 	%f40, [%r9+576];
	fma.rn.f32 	%f41, %f39, %f40, %f38;
	ld.shared.f32 	%f42, [%r6+40];
	ld.shared.f32 	%f43, [%r9+640];
	fma.rn.f32 	%f44, %f42, %f43, %f41;
	ld.shared.f32 	%f45, [%r6+44];
	ld.shared.f32 	%f46, [%r9+704];
	fma.rn.f32 	%f47, %f45, %f46, %f44;
	ld.shared.f32 	%f48, [%r6+48];
	ld.shared.f32 	%f49, [%r9+768];
	fma.rn.f32 	%f50, %f48, %f49, %f47;
	ld.shared.f32 	%f51, [%r6+52];
	ld.shared.f32 	%f52, [%r9+832];
	fma.rn.f32 	%f53, %f51, %f52, %f50;
	ld.shared.f32 	%f54, [%r6+56];
	ld.shared.f32 	%f55, [%r9+896];
	fma.rn.f32 	%f56, %f54, %f55, %f53;
	ld.shared.f32 	%f57, [%r6+60];
	ld.shared.f32 	%f58, [%r9+960];
	fma.rn.f32 	%f62, %f57, %f58, %f56;
	bar.sync 	0;
	add.s32 	%r45, %r45, 1;
	setp.ne.s32 	%p9, %r45, 0;
	add.s32 	%r44, %r44, %r12;
	add.s32 	%r43, %r43, 16;
	add.s32 	%r42, %r42, 16;
	add.s32 	%r41, %r41, 16;
	@%p9 bra 	$L__BB3_4;
$L__BB3_9:
	setp.ge.s32 	%p10, %r2, %r24;
	setp.ge.s32 	%p11, %r5, %r25;
	or.pred  	%p12, %p10, %p11;
	@%p12 bra 	$L__BB3_11;
	mad.lo.s32 	%r40, %r25, %r2, %r5;
	cvta.to.global.u64 	%rd20, %rd6;
	mul.wide.s32 	%rd21, %r40, 4;
	add.s64 	%rd22, %rd20, %rd21;
	st.global.f32 	[%rd22], %f62;
$L__BB3_11:
	ret;

}
	// .globl	_Z12gemm_no_hookPfS_S_iii
.visible .entry _Z12gemm_no_hookPfS_S_iii(
	.param .u64 .ptr .align 1 _Z12gemm_no_hookPfS_S_iii_param_0,
	.param .u64 .ptr .align 1 _Z12gemm_no_hookPfS_S_iii_param_1,
	.param .u64 .ptr .align 1 _Z12gemm_no_hookPfS_S_iii_param_2,
	.param .u32 _Z12gemm_no_hookPfS_S_iii_param_3,
	.param .u32 _Z12gemm_no_hookPfS_S_iii_param_4,
	.param .u32 _Z12gemm_no_hookPfS_S_iii_param_5
)
{
	.reg .pred 	%p<12>;
	.reg .b32 	%r<43>;
	.reg .b32 	%f<63>;
	.reg .b64 	%rd<13>;
	// demoted variable
	.shared .align 4 .b8 _ZZ12gemm_no_hookPfS_S_iiiE2As[1024];
	// demoted variable
	.shared .align 4 .b8 _ZZ12gemm_no_hookPfS_S_iiiE2Bs[1024];
	ld.param.u64 	%rd3, [_Z12gemm_no_hookPfS_S_iii_param_0];
	ld.param.u64 	%rd4, [_Z12gemm_no_hookPfS_S_iii_param_1];
	ld.param.u64 	%rd5, [_Z12gemm_no_hookPfS_S_iii_param_2];
	ld.param.u32 	%r24, [_Z12gemm_no_hookPfS_S_iii_param_3];
	ld.param.u32 	%r25, [_Z12gemm_no_hookPfS_S_iii_param_4];
	ld.param.u32 	%r26, [_Z12gemm_no_hookPfS_S_iii_param_5];
	mov.u32 	%r27, %ctaid.y;
	shl.b32 	%r28, %r27, 4;
	mov.u32 	%r40, %tid.y;
	add.s32 	%r2, %r28, %r40;
	mov.u32 	%r29, %ctaid.x;
	shl.b32 	%r3, %r29, 4;
	mov.u32 	%r38, %tid.x;
	add.s32 	%r5, %r3, %r38;
	setp.lt.s32 	%p1, %r26, 1;
	mov.f32 	%f62, 0f00000000;
	@%p1 bra 	$L__BB4_7;
	add.s32 	%r30, %r26, 15;
	shr.u32 	%r31, %r30, 4;
	shl.b32 	%r32, %r40, 6;
	mov.u32 	%r33, _ZZ12gemm_no_hookPfS_S_iiiE2As;
	add.s32 	%r6, %r33, %r32;
	shl.b32 	%r34, %r38, 2;
	add.s32 	%r7, %r6, %r34;
	mov.u32 	%r35, _ZZ12gemm_no_hookPfS_S_iiiE2Bs;
	add.s32 	%r9, %r35, %r34;
	add.s32 	%r8, %r9, %r32;
	neg.s32 	%r42, %r31;
	mad.lo.s32 	%r36, %r40, %r25, %r38;
	add.s32 	%r41, %r36, %r3;
	shl.b32 	%r12, %r25, 4;
	mad.lo.s32 	%r39, %r26, %r2, %r38;
	cvta.to.global.u64 	%rd1, %rd3;
	cvta.to.global.u64 	%rd2, %rd4;
	mov.f32 	%f62, 0f00000000;
$L__BB4_2:
	setp.ge.s32 	%p2, %r2, %r24;
	setp.ge.u32 	%p3, %r38, %r26;
	mov.f32 	%f60, 0f00000000;
	or.pred  	%p4, %p2, %p3;
	@%p4 bra 	$L__BB4_4;
	mul.wide.u32 	%rd6, %r39, 4;
	add.s64 	%rd7, %rd1, %rd6;
	ld.global.f32 	%f60, [%rd7];
$L__BB4_4:
	setp.ge.s32 	%p5, %r5, %r25;
	st.shared.f32 	[%r7], %f60;
	setp.ge.u32 	%p6, %r40, %r26;
	mov.f32 	%f61, 0f00000000;
	or.pred  	%p7, %p5, %p6;
	@%p7 bra 	$L__BB4_6;
	mul.wide.u32 	%rd8, %r41, 4;
	add.s64 	%rd9, %rd2, %rd8;
	ld.global.f32 	%f61, [%rd9];
$L__BB4_6:
	st.shared.f32 	[%r8], %f61;
	bar.sync 	0;
	ld.shared.f32 	%f12, [%r6];
	ld.shared.f32 	%f13, [%r9];
	fma.rn.f32 	%f14, %f12, %f13, %f62;
	ld.shared.f32 	%f15, [%r6+4];
	ld.shared.f32 	%f16, [%r9+64];
	fma.rn.f32 	%f17, %f15, %f16, %f14;
	ld.shared.f32 	%f18, [%r6+8];
	ld.shared.f32 	%f19, [%r9+128];
	fma.rn.f32 	%f20, %f18, %f19, %f17;
	ld.shared.f32 	%f21, [%r6+12];
	ld.shared.f32 	%f22, [%r9+192];
	fma.rn.f32 	%f23, %f21, %f22, %f20;
	ld.shared.f32 	%f24, [%r6+16];
	ld.shared.f32 	%f25, [%r9+256];
	fma.rn.f32 	%f26, %f24, %f25, %f23;
	ld.shared.f32 	%f27, [%r6+20];
	ld.shared.f32 	%f28, [%r9+320];
	fma.rn.f32 	%f29, %f27, %f28, %f26;
	ld.shared.f32 	%f30, [%r6+24];
	ld.shared.f32 	%f31, [%r9+384];
	fma.rn.f32 	%f32, %f30, %f31, %f29;
	ld.shared.f32 	%f33, [%r6+28];
	ld.shared.f32 	%f34, [%r9+448];
	fma.rn.f32 	%f35, %f33, %f34, %f32;
	ld.shared.f32 	%f36, [%r6+32];
	ld.shared.f32 	%f37, [%r9+512];
	fma.rn.f32 	%f38, %f36, %f37, %f35;
	ld.shared.f32 	%f39, [%r6+36];
	ld.shared.f32 	%f40, [%r9+576];
	fma.rn.f32 	%f41, %f39, %f40, %f38;
	ld.shared.f32 	%f42, [%r6+40];
	ld.shared.f32 	%f43, [%r9+640];
	fma.rn.f32 	%f44, %f42, %f43, %f41;
	ld.shared.f32 	%f45, [%r6+44];
	ld.shared.f32 	%f46, [%r9+704];
	fma.rn.f32 	%f47, %f45, %f46, %f44;
	ld.shared.f32 	%f48, [%r6+48];
	ld.shared.f32 	%f49, [%r9+768];
	fma.rn.f32 	%f50, %f48, %f49, %f47;
	ld.shared.f32 	%f51, [%r6+52];
	ld.shared.f32 	%f52, [%r9+832];
	fma.rn.f32 	%f53, %f51, %f52, %f50;
	ld.shared.f32 	%f54, [%r6+56];
	ld.shared.f32 	%f55, [%r9+896];
	fma.rn.f32 	%f56, %f54, %f55, %f53;
	ld.shared.f32 	%f57, [%r6+60];
	ld.shared.f32 	%f58, [%r9+960];
	fma.rn.f32 	%f62, %f57, %f58, %f56;
	bar.sync 	0;
	add.s32 	%r42, %r42, 1;
	setp.ne.s32 	%p8, %r42, 0;
	add.s32 	%r41, %r41, %r12;
	add.s32 	%r40, %r40, 16;
	add.s32 	%r39, %r39, 16;
	add.s32 	%r38, %r38, 16;
	@%p8 bra 	$L__BB4_2;
$L__BB4_7:
	setp.ge.s32 	%p9, %r2, %r24;
	setp.ge.s32 	%p10, %r5, %r25;
	or.pred  	%p11, %p9, %p10;
	@%p11 bra 	$L__BB4_9;
	mad.lo.s32 	%r37, %r25, %r2, %r5;
	cvta.to.global.u64 	%rd10, %rd5;
	mul.wide.s32 	%rd11, %r37, 4;
	add.s64 	%rd12, %rd10, %rd11;
	st.global.f32 	[%rd12], %f62;
$L__BB4_9:
	ret;

}


// ===== COMPILED SASS (sm_100) =====

	.target	sm_100

	.elftype	@"ET_EXEC"


//--------------------- .note.nv.tkinfo           --------------------------
	.section	.note.nv.tkinfo,"",@"SHT_NOTE"
	.sectionflags	@"SHF_NOTE_NV_TKINFO"
	.tkinfo
        /*0018*/ 	.word	0x00000002
        /*0030*/ 	.string	""
        /*0030*/ 	.string	"ptxas"
        /*0030*/ 	.string	"Cuda compilation tools, release 13.0, V13.0.88"
        /*0030*/ 	.string	"Build cuda_13.0.r13.0/compiler.36424714_0"
        /*0030*/ 	.string	"-arch sm_100 -m 64 "



//--------------------- .note.nv.cuinfo           --------------------------
	.section	.note.nv.cuinfo,"",@"SHT_NOTE"
	.sectionflags	@"SHF_NOTE_NV_CUINFO"
        /*0018*/ 	.short	0x0002
        /*001a*/ 	.short	0x0064
        /*001c*/ 	.short	0x0082
	.zero		2


//--------------------- .nv.info                  --------------------------
	.section	.nv.info,"",@"SHT_CUDA_INFO"
	.align	4


	//----- nvinfo : EIATTR_REGCOUNT
	.align		4
        /*0000*/ 	.byte	0x04, 0x2f
        /*0002*/ 	.short	(.L_8 - .L_7)
	.align		4
.L_7:
        /*0004*/ 	.word	index@(_Z18gemm_with_bad_hookPfS_S_iii)
        /*0008*/ 	.word	0x00000020


	//----- nvinfo : EIATTR_FRAME_SIZE
	.align		4
.L_8:
        /*000c*/ 	.byte	0x04, 0x11
        /*000e*/ 	.short	(.L_10 - .L_9)
	.align		4
.L_9:
        /*0010*/ 	.word	index@(_Z18gemm_with_bad_hookPfS_S_iii)
        /*0014*/ 	.word	0x00000000


	//----- nvinfo : EIATTR_REGCOUNT
	.align		4
.L_10:
        /*0018*/ 	.byte	0x04, 0x2f
        /*001a*/ 	.short	(.L_12 - .L_11)
	.align		4
.L_11:
        /*001c*/ 	.word	index@(_Z21gemm_with_medium_hookPfS_S_iii)
        /*0020*/ 	.word	0x00000020


	//----- nvinfo : EIATTR_FRAME_SIZE
	.align		4
.L_12:
        /*0024*/ 	.byte	0x04, 0x11
        /*0026*/ 	.short	(.L_14 - .L_13)
	.align		4
.L_13:
        /*0028*/ 	.word	index@(_Z21gemm_with_medium_hookPfS_S_iii)
        /*002c*/ 	.word	0x00000000


	//----- nvinfo : EIATTR_REGCOUNT
	.align		4
.L_14:
        /*0030*/ 	.byte	0x04, 0x2f
        /*0032*/ 	.short	(.L_16 - .L_15)
	.align		4
.L_15:
        /*0034*/ 	.word	index@(_Z19gemm_with_good_hookPfS_S_iii)
        /*0038*/ 	.word	0x00000020


	//----- nvinfo : EIATTR_FRAME_SIZE
	.align		4
.L_16:
        /*003c*/ 	.byte	0x04, 0x11
        /*003e*/ 	.short	(.L_18 - .L_17)
	.align		4
.L_17:
        /*0040*/ 	.word	index@(_Z19gemm_with_good_hookPfS_S_iii)
        /*0044*/ 	.word	0x00000000


	//----- nvinfo : EIATTR_REGCOUNT
	.align		4
.L_18:
        /*0048*/ 	.byte	0x04, 0x2f
        /*004a*/ 	.short	(.L_20 - .L_19)
	.align		4
.L_19:
        /*004c*/ 	.word	index@(_Z23gemm_with_sampling_hookPfS_S_iii)
        /*0050*/ 	.word	0x00000020


	//----- nvinfo : EIATTR_FRAME_SIZE
	.align		4
.L_20:
        /*0054*/ 	.byte	0x04, 0x11
        /*0056*/ 	.short	(.L_22 - .L_21)
	.align		4
.L_21:
        /*0058*/ 	.word	index@(_Z23gemm_with_sampling_hookPfS_S_iii)
        /*005c*/ 	.word	0x00000000


	//----- nvinfo : EIATTR_REGCOUNT
	.align		4
.L_22:
        /*0060*/ 	.byte	0x04, 0x2f
        /*0062*/ 	.short	(.L_24 - .L_23)
	.align		4
.L_23:
        /*0064*/ 	.word	index@(_Z12gemm_no_hookPfS_S_iii)
        /*0068*/ 	.word	0x00000020


	//----- nvinfo : EIATTR_FRAME_SIZE
	.align		4
.L_24:
        /*006c*/ 	.byte	0x04, 0x11
        /*006e*/ 	.short	(.L_26 - .L_25)
	.align		4
.L_25:
        /*0070*/ 	.word	index@(_Z12gemm_no_hookPfS_S_iii)
        /*0074*/ 	.word	0x00000000


	//----- nvinfo : EIATTR_MIN_STACK_SIZE
	.align		4
.L_26:
        /*0078*/ 	.byte	0x04, 0x12
        /*007a*/ 	.short	(.L_28 - .L_27)
	.align		4
.L_27:
        /*007c*/ 	.word	index@(_Z12gemm_no_hookPfS_S_iii)
        /*0080*/ 	.word	0x00000000


	//----- nvinfo : EIATTR_MIN_STACK_SIZE
	.align		4
.L_28:
        /*0084*/ 	.byte	0x04, 0x12
        /*0086*/ 	.short	(.L_30 - .L_29)
	.align		4
.L_29:
        /*0088*/ 	.word	index@(_Z23gemm_with_sampling_hookPfS_S_iii)
        /*008c*/ 	.word	0x00000000


	//----- nvinfo : EIATTR_MIN_STACK_SIZE
	.align		4
.L_30:
        /*0090*/ 	.byte	0x04, 0x12
        /*0092*/ 	.short	(.L_32 - .L_31)
	.align		4
.L_31:
        /*0094*/ 	.word	index@(_Z19gemm_with_good_hookPfS_S_iii)
        /*0098*/ 	.word	0x00000000


	//----- nvinfo : EIATTR_MIN_STACK_SIZE
	.align		4
.L_32:
        /*009c*/ 	.byte	0x04, 0x12
        /*009e*/ 	.short	(.L_34 - .L_33)
	.align		4
.L_33:
        /*00a0*/ 	.word	index@(_Z21gemm_with_medium_hookPfS_S_iii)
        /*00a4*/ 	.word	0x00000000


	//----- nvinfo : EIATTR_MIN_STACK_SIZE
	.align		4
.L_34:
        /*00a8*/ 	.byte	0x04, 0x12
        /*00aa*/ 	.short	(.L_36 - .L_35)
	.align		4
.L_35:
        /*00ac*/ 	.word	index@(_Z18gemm_with_bad_hookPfS_S_iii)
        /*00b0*/ 	.word	0x00000000
.L_36:


//--------------------- .nv.compat                --------------------------
	.section	.nv.compat,"",@"SHT_CUDA_COMPAT_INFO"
	.align	4
        /*0000*/ 	.byte	0x02, 0x09, 0x00, 0x00, 0x02, 0x02, 0x01, 0x00, 0x02, 0x05, 0x05, 0x00, 0x03, 0x07, 0x01, 0x01
        /*0010*/ 	.byte	0x02, 0x03, 0x00, 0x00, 0x02, 0x06, 0x01, 0x00, 0x04, 0x0b, 0x08, 0x00, 0x09, 0x00, 0x00, 0x00
        /*0020*/ 	.byte	0x00, 0x00, 0x00, 0x00


//--------------------- .nv.info._Z12gemm_no_hookPfS_S_iii --------------------------
	.section	.nv.info._Z12gemm_no_hookPfS_S_iii,"",@"SHT_CUDA_INFO"
	.sectionflags	@""
	.align	4


	//----- nvinfo : EIATTR_CUDA_API_VERSION
	.align		4
        /*0000*/ 	.byte	0x04, 0x37
        /*0002*/ 	.short	(.L_38 - .L_37)
.L_37:
        /*0004*/ 	.word	0x00000082


	//----- nvinfo : EIATTR_KPARAM_INFO
	.align		4
.L_38:
        /*0008*/ 	.byte	0x04, 0x17
        /*000a*/ 	.short	(.L_40 - .L_39)
.L_39:
        /*000c*/ 	.word	0x00000000
        /*0010*/ 	.short	0x0005
        /*0012*/ 	.short	0x0020
        /*0014*/ 	.byte	0x00, 0xf0, 0x11, 0x00


	//----- nvinfo : EIATTR_KPARAM_INFO
	.align		4
.L_40:
        /*0018*/ 	.byte	0x04, 0x17
        /*001a*/ 	.short	(.L_42 - .L_41)
.L_41:
        /*001c*/ 	.word	0x00000000
        /*0020*/ 	.short	0x0004
        /*0022*/ 	.short	0x001c
        /*0024*/ 	.byte	0x00, 0xf0, 0x11, 0x00


	//----- nvinfo : EIATTR_KPARAM_INFO
	.align		4
.L_42:
        /*0028*/ 	.byte	0x04, 0x17
        /*002a*/ 	.short	(.L_44 - .L_43)
.L_43:
        /*002c*/ 	.word	0x00000000
        /*0030*/ 	.short	0x0003
        /*0032*/ 	.short	0x0018
        /*0034*/ 	.byte	0x00, 0xf0, 0x11, 0x00


	//----- nvinfo : EIATTR_KPARAM_INFO
	.align		4
.L_44:
        /*0038*/ 	.byte	0x04, 0x17
        /*003a*/ 	.short	(.L_46 - .L_45)
.L_45:
        /*003c*/ 	.word	0x00000000
        /*0040*/ 	.short	0x0002
        /*0042*/ 	.short	0x0010
        /*0044*/ 	.byte	0x00, 0xf5, 0x21, 0x00


	//----- nvinfo : EIATTR_KPARAM_INFO
	.align		4
.L_46:
        /*0048*/ 	.byte	0x04, 0x17
        /*004a*/ 	.short	(.L_48 - .L_47)
.L_47:
        /*004c*/ 	.word	0x00000000
        /*0050*/ 	.short	0x0001
        /*0052*/ 	.short	0x0008
        /*0054*/ 	.byte	0x00, 0xf5, 0x21, 0x00


	//----- nvinfo : EIATTR_KPARAM_INFO
	.align		4
.L_48:
        /*0058*/ 	.byte	0x04, 0x17
        /*005a*/ 	.short	(.L_50 - .L_49)
.L_49:
        /*005c*/ 	.word	0x00000000
        /*0060*/ 	.short	0x0000
        /*0062*/ 	.short	0x0000
        /*0064*/ 	.byte	0x00, 0xf5, 0x21, 0x00


	//----- nvinfo : EIATTR_SPARSE_MMA_MASK
	.align		4
.L_50:
        /*0068*/ 	.byte	0x03, 0x50
        /*006a*/ 	.short	0x0000


	//----- nvinfo : EIATTR_MAXREG_COUNT
	.align		4
        /*006c*/ 	.byte	0x03, 0x1b
        /*006e*/ 	.short	0x00ff


	//----- nvinfo : EIATTR_NUM_BARRIERS
	.align		4
        /*0070*/ 	.byte	0x02, 0x4c
        /*0072*/ 	.byte	0x01
	.zero		1


	//----- nvinfo : EIATTR_MERCURY_ISA_VERSION
	.align		4
        /*0074*/ 	.byte	0x03, 0x5f
        /*0076*/ 	.short	0x0101


	//----- nvinfo : EIATTR_VRC_CTA_INIT_COUNT
	.align		4
        /*0078*/ 	.byte	0x02, 0x4a
	.zero		1
	.zero		1


	//----- nvinfo : EIATTR_EXIT_INSTR_OFFSETS
	.align		4
        /*007c*/ 	.byte	0x04, 0x1c
        /*007e*/ 	.short	(.L_52 - .L_51)


	//   ....[0]....
.L_51:
        /*0080*/ 	.word	0x000005e0


	//   ....[1]....
        /*0084*/ 	.word	0x00000630


	//----- nvinfo : EIATTR_CBANK_PARAM_SIZE
	.align		4
.L_52:
        /*0088*/ 	.byte	0x03, 0x19
        /*008a*/ 	.short	0x0024


	//----- nvinfo : EIATTR_PARAM_CBANK
	.align		4
        /*008c*/ 	.byte	0x04, 0x0a
        /*008e*/ 	.short	(.L_54 - .L_53)
	.align		4
.L_53:
        /*0090*/ 	.word	index@(.nv.constant0._Z12gemm_no_hookPfS_S_iii)
        /*0094*/ 	.short	0x0380
        /*0096*/ 	.short	0x0024


	//----- nvinfo : EIATTR_SW_WAR
	.align		4
.L_54:
        /*0098*/ 	.byte	0x04, 0x36
        /*009a*/ 	.short	(.L_56 - .L_55)
.L_55:
        /*009c*/ 	.word	0x00000008
.L_56:


//--------------------- .nv.info._Z23gemm_with_sampling_hookPfS_S_iii --------------------------
	.section	.nv.info._Z23gemm_with_sampling_hookPfS_S_iii,"",@"SHT_CUDA_INFO"
	.sectionflags	@""
	.align	4


	//----- nvinfo : EIATTR_CUDA_API_VERSION
	.align		4
        /*0000*/ 	.byte	0x04, 0x37
        /*0002*/ 	.short	(.L_58 - .L_57)
.L_57:
        /*0004*/ 	.word	0x00000082


	//----- nvinfo : EIATTR_KPARAM_INFO
	.align		4
.L_58:
        /*0008*/ 	.byte	0x04, 0x17
        /*000a*/ 	.short	(.L_60 - .L_59)
.L_59:
        /*000c*/ 	.word	0x00000000
        /*0010*/ 	.short	0x0005
        /*0012*/ 	.short	0x0020
        /*0014*/ 	.byte	0x00, 0xf0, 0x11, 0x00


	//----- nvinfo : EIATTR_KPARAM_INFO
	.align		4
.L_60:
        /*0018*/ 	.byte	0x04, 0x17
        /*001a*/ 	.short	(.L_62 - .L_61)
.L_61:
        /*001c*/ 	.word	0x00000000
        /*0020*/ 	.short	0x0004
        /*0022*/ 	.short	0x001c
        /*0024*/ 	.byte	0x00, 0xf0, 0x11, 0x00


	//----- nvinfo : EIATTR_KPARAM_INFO
	.align		4
.L_62:
        /*0028*/ 	.byte	0x04, 0x17
        /*002a*/ 	.short	(.L_64 - .L_63)
.L_63:
        /*002c*/ 	.word	0x00000000
        /*0030*/ 	.short	0x0003
        /*0032*/ 	.short	0x0018
        /*0034*/ 	.byte	0x00, 0xf0, 0x11, 0x00


	//----- nvinfo : EIATTR_KPARAM_INFO
	.align		4
.L_64:
        /*0038*/ 	.byte	0x04, 0x17
        /*003a*/ 	.short	(.L_66 - .L_65)
.L_65:
        /*003c*/ 	.word	0x00000000
        /*0040*/ 	.short	0x0002
        /*0042*/ 	.short	0x0010
        /*0044*/ 	.byte	0x00, 0xf5, 0x21, 0x00


	//----- nvinfo : EIATTR_KPARAM_INFO
	.align		4
.L_66:
        /*0048*/ 	.byte	0x04, 0x17
        /*004a*/ 	.short	(.L_68 - .L_67)
.L_67:
        /*004c*/ 	.word	0x00000000
        /*0050*/ 	.short	0x0001
        /*0052*/ 	.short	0x0008
        /*0054*/ 	.byte	0x00, 0xf5, 0x21, 0x00


	//----- nvinfo : EIATTR_KPARAM_INFO
	.align		4
.L_68:
        /*0058*/ 	.byte	0x04, 0x17
        /*005a*/ 	.short	(.L_70 - .L_69)
.L_69:
        /*005c*/ 	.word	0x00000000
        /*0060*/ 	.short	0x0000
        /*0062*/ 	.short	0x0000
        /*0064*/ 	.byte	0x00, 0xf5, 0x21, 0x00


	//----- nvinfo : EIATTR_SPARSE_MMA_MASK
	.align		4
.L_70:
        /*0068*/ 	.byte	0x03, 0x50
        /*006a*/ 	.short	0x0000


	//----- nvinfo : EIATTR_MAXREG_COUNT
	.align		4
        /*006c*/ 	.byte	0x03, 0x1b
        /*006e*/ 	.short	0x00ff


	//----- nvinfo : EIATTR_NUM_BARRIERS
	.align		4
        /*0070*/ 	.byte	0x02, 0x4c
        /*0072*/ 	.byte	0x01
	.zero		1


	//----- nvinfo : EIATTR_MERCURY_ISA_VERSION
	.align		4
        /*0074*/ 	.byte	0x03, 0x5f
        /*0076*/ 	.short	0x0101


	//----- nvinfo : EIATTR_VRC_CTA_INIT_COUNT
	.align		4
        /*0078*/ 	.byte	0x02, 0x4a
	.zero		1
	.zero		1


	//----- nvinfo : EIATTR_EXIT_INSTR_OFFSETS
	.align		4
        /*007c*/ 	.byte	0x04, 0x1c
        /*007e*/ 	.short	(.L_72 - .L_71)


	//   ....[0]....
.L_71:
        /*0080*/ 	.word	0x00000710


	//   ....[1]....
        /*0084*/ 	.word	0x00000760


	//----- nvinfo : EIATTR_CRS_STACK_SIZE
	.align		4
.L_72:
        /*0088*/ 	.byte	0x04, 0x1e
        /*008a*/ 	.short	(.L_74 - .L_73)
.L_73:
        /*008c*/ 	.word	0x00000000


	//----- nvinfo : EIATTR_CBANK_PARAM_SIZE
	.align		4
.L_74:
        /*0090*/ 	.byte	0x03, 0x19
        /*0092*/ 	.short	0x0024


	//----- nvinfo : EIATTR_PARAM_CBANK
	.align		4
        /*0094*/ 	.byte	0x04, 0x0a
        /*0096*/ 	.short	(.L_76 - .L_75)
	.align		4
.L_75:
        /*0098*/ 	.word	index@(.nv.constant0._Z23gemm_with_sampling_hookPfS_S_iii)
        /*009c*/ 	.short	0x0380
        /*009e*/ 	.short	0x0024


	//----- nvinfo : EIATTR_SW_WAR
	.align		4
.L_76:
        /*00a0*/ 	.byte	0x04, 0x36
        /*00a2*/ 	.short	(.L_78 - .L_77)
.L_77:
        /*00a4*/ 	.word	0x00000008
.L_78:


//--------------------- .nv.info._Z19gemm_with_good_hookPfS_S_iii --------------------------
	.section	.nv.info._Z19gemm_with_good_hookPfS_S_iii,"",@"SHT_CUDA_INFO"
	.sectionflags	@""
	.align	4


	//----- nvinfo : EIATTR_CUDA_API_VERSION
	.align		4
        /*0000*/ 	.byte	0x04, 0x37
        /*0002*/ 	.short	(.L_80 - .L_79)
.L_79:
        /*0004*/ 	.word	0x00000082


	//----- nvinfo : EIATTR_KPARAM_INFO
	.align		4
.L_80:
        /*0008*/ 	.byte	0x04, 0x17
        /*000a*/ 	.short	(.L_82 - .L_81)
.L_81:
        /*000c*/ 	.word	0x00000000
        /*0010*/ 	.short	0x0005
        /*0012*/ 	.short	0x0020
        /*0014*/ 	.byte	0x00, 0xf0, 0x11, 0x00


	//----- nvinfo : EIATTR_KPARAM_INFO
	.align		4
.L_82:
        /*0018*/ 	.byte	0x04, 0x17
        /*001a*/ 	.short	(.L_84 - .L_83)
.L_83:
        /*001c*/ 	.word	0x00000000
        /*0020*/ 	.short	0x0004
        /*0022*/ 	.short	0x001c
        /*0024*/ 	.byte	0x00, 0xf0, 0x11, 0x00


	//----- nvinfo : EIATTR_KPARAM_INFO
	.align		4
.L_84:
        /*0028*/ 	.byte	0x04, 0x17
        /*002a*/ 	.short	(.L_86 - .L_85)
.L_85:
        /*002c*/ 	.word	0x00000000
        /*0030*/ 	.short	0x0003
        /*0032*/ 	.short	0x0018
        /*0034*/ 	.byte	0x00, 0xf0, 0x11, 0x00


	//----- nvinfo : EIATTR_KPARAM_INFO
	.align		4
.L_86:
        /*0038*/ 	.byte	0x04, 0x17
        /*003a*/ 	.short	(.L_88 - .L_87)
.L_87:
        /*003c*/ 	.word	0x00000000
        /*0040*/ 	.short	0x0002
        /*0042*/ 	.short	0x0010
        /*0044*/ 	.byte	0x00, 0xf5, 0x21, 0x00


	//----- nvinfo : EIATTR_KPARAM_INFO
	.align		4
.L_88:
        /*0048*/ 	.byte	0x04, 0x17
        /*004a*/ 	.short	(.L_90 - .L_89)
.L_89:
        /*004c*/ 	.word	0x00000000
        /*0050*/ 	.short	0x0001
        /*0052*/ 	.short	0x0008
        /*0054*/ 	.byte	0x00, 0xf5, 0x21, 0x00


	//----- nvinfo : EIATTR_KPARAM_INFO
	.align		4
.L_90:
        /*0058*/ 	.byte	0x04, 0x17
        /*005a*/ 	.short	(.L_92 - .L_91)
.L_91:
        /*005c*/ 	.word	0x00000000
        /*0060*/ 	.short	0x0000
        /*0062*/ 	.short	0x0000
        /*0064*/ 	.byte	0x00, 0xf5, 0x21, 0x00


	//----- nvinfo : EIATTR_SPARSE_MMA_MASK
	.align		4
.L_92:
        /*0068*/ 	.byte	0x03, 0x50
        /*006a*/ 	.short	0x0000


	//----- nvinfo : EIATTR_MAXREG_COUNT
	.align		4
        /*006c*/ 	.byte	0x03, 0x1b
        /*006e*/ 	.short	0x00ff


	//----- nvinfo : EIATTR_NUM_BARRIERS
	.align		4
        /*0070*/ 	.byte	0x02, 0x4c
        /*0072*/ 	.byte	0x01
	.zero		1


	//----- nvinfo : EIATTR_MERCURY_ISA_VERSION
	.align		4
        /*0074*/ 	.byte	0x03, 0x5f
        /*0076*/ 	.short	0x0101


	//----- nvinfo : EIATTR_COOP_GROUP_MASK_REGIDS
	.align		4
        /*0078*/ 	.byte	0x04, 0x29
        /*007a*/ 	.short	(.L_94 - .L_93)


	//   ....[0]....
.L_93:
        /*007c*/ 	.word	0x05000007


	//   ....[1]....
        /*0080*/ 	.word	0x05000007


	//   ....[2]....
        /*0084*/ 	.word	0x05000007


	//   ....[3]....
        /*0088*/ 	.word	0x05000007


	//   ....[4]....
        /*008c*/ 	.word	0x05000007


	//   ....[5]....
        /*0090*/ 	.word	0x05000007


	//   ....[6]....
        /*0094*/ 	.word	0x05000007


	//   ....[7]....
        /*0098*/ 	.word	0x05000007


	//   ....[8]....
        /*009c*/ 	.word	0x05000007


	//   ....[9]....
        /*00a0*/ 	.word	0x05000007


	//----- nvinfo : EIATTR_COOP_GROUP_INSTR_OFFSETS
	.align		4
.L_94:
        /*00a4*/ 	.byte	0x04, 0x28
        /*00a6*/ 	.short	(.L_96 - .L_95)


	//   ....[0]....
.L_95:
        /*00a8*/ 	.word	0x00000120


	//   ....[1]....
        /*00ac*/ 	.word	0x00000130


	//   ....[2]....
        /*00b0*/ 	.word	0x00000170


	//   ....[3]....
        /*00b4*/ 	.word	0x00000180


	//   ....[4]....
        /*00b8*/ 	.word	0x000001b0


	//   ....[5]....
        /*00bc*/ 	.word	0x000001c0


	//   ....[6]....
        /*00c0*/ 	.word	0x000001f0


	//   ....[7]....
        /*00c4*/ 	.word	0x00000210


	//   ....[8]....
        /*00c8*/ 	.word	0x00000270


	//   ....[9]....
        /*00cc*/ 	.word	0x00000280


	//----- nvinfo : EIATTR_VRC_CTA_INIT_COUNT
	.align		4
.L_96:
        /*00d0*/ 	.byte	0x02, 0x4a
	.zero		1
	.zero		1


	//----- nvinfo : EIATTR_EXIT_INSTR_OFFSETS
	.align		4
        /*00d4*/ 	.byte	0x04, 0x1c
        /*00d6*/ 	.short	(.L_98 - .L_97)


	//   ....[0]....
.L_97:
        /*00d8*/ 	.word	0x00000810


	//   ....[1]....
        /*00dc*/ 	.word	0x00000860


	//----- nvinfo : EIATTR_CBANK_PARAM_SIZE
	.align		4
.L_98:
        /*00e0*/ 	.byte	0x03, 0x19
        /*00e2*/ 	.short	0x0024


	//----- nvinfo : EIATTR_PARAM_CBANK
	.align		4
        /*00e4*/ 	.byte	0x04, 0x0a
        /*00e6*/ 	.short	(.L_100 - .L_99)
	.align		4
.L_99:
        /*00e8*/ 	.word	index@(.nv.constant0._Z19gemm_with_good_hookPfS_S_iii)
        /*00ec*/ 	.short	0x0380
        /*00ee*/ 	.short	0x0024


	//----- nvinfo : EIATTR_SW_WAR
	.align		4
.L_100:
        /*00f0*/ 	.byte	0x04, 0x36
        /*00f2*/ 	.short	(.L_102 - .L_101)
.L_101:
        /*00f4*/ 	.word	0x00000008
.L_102:


//--------------------- .nv.info._Z21gemm_with_medium_hookPfS_S_iii --------------------------
	.section	.nv.info._Z21gemm_with_medium_hookPfS_S_iii,"",@"SHT_CUDA_INFO"
	.sectionflags	@""
	.align	4


	//----- nvinfo : EIATTR_CUDA_API_VERSION
	.align		4
        /*0000*/ 	.byte	0x04, 0x37
        /*0002*/ 	.short	(.L_104 - .L_103)
.L_103:
        /*0004*/ 	.word	0x00000082


	//----- nvinfo : EIATTR_KPARAM_INFO
	.align		4
.L_104:
        /*0008*/ 	.byte	0x04, 0x17
        /*000a*/ 	.short	(.L_106 - .L_105)
.L_105:
        /*000c*/ 	.word	0x00000000
        /*0010*/ 	.short	0x0005
        /*0012*/ 	.short	0x0020
        /*0014*/ 	.byte	0x00, 0xf0, 0x11, 0x00


	//----- nvinfo : EIATTR_KPARAM_INFO
	.align		4
.L_106:
        /*0018*/ 	.byte	0x04, 0x17
        /*001a*/ 	.short	(.L_108 - .L_107)
.L_107:
        /*001c*/ 	.word	0x00000000
        /*0020*/ 	.short	0x0004
        /*0022*/ 	.short	0x001c
        /*0024*/ 	.byte	0x00, 0xf0, 0x11, 0x00


	//----- nvinfo : EIATTR_KPARAM_INFO
	.align		4
.L_108:
        /*0028*/ 	.byte	0x04, 0x17
        /*002a*/ 	.short	(.L_110 - .L_109)
.L_109:
        /*002c*/ 	.word	0x00000000
        /*0030*/ 	.short	0x0003
        /*0032*/ 	.short	0x0018
        /*0034*/ 	.byte	0x00, 0xf0, 0x11, 0x00


	//----- nvinfo : EIATTR_KPARAM_INFO
	.align		4
.L_110:
        /*0038*/ 	.byte	0x04, 0x17
        /*003a*/ 	.short	(.L_112 - .L_111)
.L_111:
        /*003c*/ 	.word	0x00000000
        /*0040*/ 	.short	0x0002
        /*0042*/ 	.short	0x0010
        /*0044*/ 	.byte	0x00, 0xf5, 0x21, 0x00


	//----- nvinfo : EIATTR_KPARAM_INFO
	.align		4
.L_112:
        /*0048*/ 	.byte	0x04, 0x17
        /*004a*/ 	.short	(.L_114 - .L_113)
.L_113:
        /*004c*/ 	.word	0x00000000
        /*0050*/ 	.short	0x0001
        /*0052*/ 	.short	0x0008
        /*0054*/ 	.byte	0x00, 0xf5, 0x21, 0x00


	//----- nvinfo : EIATTR_KPARAM_INFO
	.align		4
.L_114:
        /*0058*/ 	.byte	0x04, 0x17
        /*005a*/ 	.short	(.L_116 - .L_115)
.L_115:
        /*005c*/ 	.word	0x00000000
        /*0060*/ 	.short	0x0000
        /*0062*/ 	.short	0x0000
        /*0064*/ 	.byte	0x00, 0xf5, 0x21, 0x00


	//----- nvinfo : EIATTR_SPARSE_MMA_MASK
	.align		4
.L_116:
        /*0068*/ 	.byte	0x03, 0x50
        /*006a*/ 	.short	0x0000


	//----- nvinfo : EIATTR_MAXREG_COUNT
	.align		4
        /*006c*/ 	.byte	0x03, 0x1b
        /*006e*/ 	.short	0x00ff


	//----- nvinfo : EIATTR_NUM_BARRIERS
	.align		4
        /*0070*/ 	.byte	0x02, 0x4c
        /*0072*/ 	.byte	0x01
	.zero		1


	//----- nvinfo : EIATTR_MERCURY_ISA_VERSION
	.align		4
        /*0074*/ 	.byte	0x03, 0x5f
        /*0076*/ 	.short	0x0101


	//----- nvinfo : EIATTR_VRC_CTA_INIT_COUNT
	.align		4
        /*0078*/ 	.byte	0x02, 0x4a
	.zero		1
	.zero		1


	//----- nvinfo : EIATTR_EXIT_INSTR_OFFSETS
	.align		4
        /*007c*/ 	.byte	0x04, 0x1c
        /*007e*/ 	.short	(.L_118 - .L_117)


	//   ....[0]....
.L_117:
        /*0080*/ 	.word	0x00000760


	//   ....[1]....
        /*0084*/ 	.word	0x000007b0


	//----- nvinfo : EIATTR_CBANK_PARAM_SIZE
	.align		4
.L_118:
        /*0088*/ 	.byte	0x03, 0x19
        /*008a*/ 	.short	0x0024


	//----- nvinfo : EIATTR_PARAM_CBANK
	.align		4
        /*008c*/ 	.byte	0x04, 0x0a
        /*008e*/ 	.short	(.L_120 - .L_119)
	.align		4
.L_119:
        /*0090*/ 	.word	index@(.nv.constant0._Z21gemm_with_medium_hookPfS_S_iii)
        /*0094*/ 	.short	0x0380
        /*0096*/ 	.short	0x0024


	//----- nvinfo : EIATTR_SW_WAR
	.align		4
.L_120:
        /*0098*/ 	.byte	0x04, 0x36
        /*009a*/ 	.short	(.L_122 - .L_121)
.L_121:
        /*009c*/ 	.word	0x00000008
.L_122:


//--------------------- .nv.info._Z18gemm_with_bad_hookPfS_S_iii --------------------------
	.section	.nv.info._Z18gemm_with_bad_hookPfS_S_iii,"",@"SHT_CUDA_INFO"
	.sectionflags	@""
	.align	4


	//----- nvinfo : EIATTR_CUDA_API_VERSION
	.align		4
        /*0000*/ 	.byte	0x04, 0x37
        /*0002*/ 	.short	(.L_124 - .L_123)
.L_123:
        /*0004*/ 	.word	0x00000082


	//----- nvinfo : EIATTR_KPARAM_INFO
	.align		4
.L_124:
        /*0008*/ 	.byte	0x04, 0x17
        /*000a*/ 	.short	(.L_126 - .L_125)
.L_125:
        /*000c*/ 	.word	0x00000000
        /*0010*/ 	.short	0x0005
        /*0012*/ 	.short	0x0020
        /*0014*/ 	.byte	0x00, 0xf0, 0x11, 0x00


	//----- nvinfo : EIATTR_KPARAM_INFO
	.align		4
.L_126:
        /*0018*/ 	.byte	0x04, 0x17
        /*001a*/ 	.short	(.L_128 - .L_127)
.L_127:
        /*001c*/ 	.word	0x00000000
        /*0020*/ 	.short	0x0004
        /*0022*/ 	.short	0x001c
        /*0024*/ 	.byte	0x00, 0xf0, 0x11, 0x00


	//----- nvinfo : EIATTR_KPARAM_INFO
	.align		4
.L_128:
        /*0028*/ 	.byte	0x04, 0x17
        /*002a*/ 	.short	(.L_130 - .L_129)
.L_129:
        /*002c*/ 	.word	0x00000000
        /*0030*/ 	.short	0x0003
        /*0032*/ 	.short	0x0018
        /*0034*/ 	.byte	0x00, 0xf0, 0x11, 0x00


	//----- nvinfo : EIATTR_KPARAM_INFO
	.align		4
.L_130:
        /*0038*/ 	.byte	0x04, 0x17
        /*003a*/ 	.short	(.L_132 - .L_131)
.L_131:
        /*003c*/ 	.word	0x00000000
        /*0040*/ 	.short	0x0002
        /*0042*/ 	.short	0x0010
        /*0044*/ 	.byte	0x00, 0xf5, 0x21, 0x00


	//----- nvinfo : EIATTR_KPARAM_INFO
	.align		4
.L_132:
        /*0048*/ 	.byte	0x04, 0x17
        /*004a*/ 	.short	(.L_134 - .L_133)
.L_133:
        /*004c*/ 	.word	0x00000000
        /*0050*/ 	.short	0x0001
        /*0052*/ 	.short	0x0008
        /*0054*/ 	.byte	0x00, 0xf5, 0x21, 0x00


	//----- nvinfo : EIATTR_KPARAM_INFO
	.align		4
.L_134:
        /*0058*/ 	.byte	0x04, 0x17
        /*005a*/ 	.short	(.L_136 - .L_135)
.L_135:
        /*005c*/ 	.word	0x00000000
        /*0060*/ 	.short	0x0000
        /*0062*/ 	.short	0x0000
        /*0064*/ 	.byte	0x00, 0xf5, 0x21, 0x00


	//----- nvinfo : EIATTR_SPARSE_MMA_MASK
	.align		4
.L_136:
        /*0068*/ 	.byte	0x03, 0x50
        /*006a*/ 	.short	0x0000


	//----- nvinfo : EIATTR_MAXREG_COUNT
	.align		4
        /*006c*/ 	.byte	0x03, 0x1b
        /*006e*/ 	.short	0x00ff


	//----- nvinfo : EIATTR_NUM_BARRIERS
	.align		4
        /*0070*/ 	.byte	0x02, 0x4c
        /*0072*/ 	.byte	0x01
	.zero		1


	//----- nvinfo : EIATTR_MERCURY_ISA_VERSION
	.align		4
        /*0074*/ 	.byte	0x03, 0x5f
        /*0076*/ 	.short	0x0101


	//----- nvinfo : EIATTR_INT_WARP_WIDE_INSTR_OFFSETS
	.align		4
        /*0078*/ 	.byte	0x04, 0x31
        /*007a*/ 	.short	(.L_138 - .L_137)


	//   ....[0]....
.L_137:
        /*007c*/ 	.word	0x00000740


	//----- nvinfo : EIATTR_VRC_CTA_INIT_COUNT
	.align		4
.L_138:
        /*0080*/ 	.byte	0x02, 0x4a
	.zero		1
	.zero		1


	//----- nvinfo : EIATTR_EXIT_INSTR_OFFSETS
	.align		4
        /*0084*/ 	.byte	0x04, 0x1c
        /*0086*/ 	.short	(.L_140 - .L_139)


	//   ....[0]....
.L_139:
        /*0088*/ 	.word	0x00000df0


	//   ....[1]....
        /*008c*/ 	.word	0x00000e40


	//----- nvinfo : EIATTR_CBANK_PARAM_SIZE
	.align		4
.L_140:
        /*0090*/ 	.byte	0x03, 0x19
        /*0092*/ 	.short	0x0024


	//----- nvinfo : EIATTR_PARAM_CBANK
	.align		4
        /*0094*/ 	.byte	0x04, 0x0a
        /*0096*/ 	.short	(.L_142 - .L_141)
	.align		4
.L_141:
        /*0098*/ 	.word	index@(.nv.constant0._Z18gemm_with_bad_hookPfS_S_iii)
        /*009c*/ 	.short	0x0380
        /*009e*/ 	.short	0x0024


	//----- nvinfo : EIATTR_SW_WAR
	.align		4
.L_142:
        /*00a0*/ 	.byte	0x04, 0x36
        /*00a2*/ 	.short	(.L_144 - .L_143)
.L_143:
        /*00a4*/ 	.word	0x00000008
.L_144:


//--------------------- .nv.callgraph             --------------------------
	.section	.nv.callgraph,"",@"SHT_CUDA_CALLGRAPH"
	.align	4
	.sectionentsize	8
	.align		4
        /*0000*/ 	.word	0x00000000
	.align		4
        /*0004*/ 	.word	0xffffffff
	.align		4
        /*0008*/ 	.word	0x00000000
	.align		4
        /*000c*/ 	.word	0xfffffffe
	.align		4
        /*0010*/ 	.word	0x00000000
	.align		4
        /*0014*/ 	.word	0xfffffffd
	.align		4
        /*0018*/ 	.word	0x00000000
	.align		4
        /*001c*/ 	.word	0xfffffffc


//--------------------- .nv.constant4             --------------------------
	.section	.nv.constant4,"a",@progbits
	.align	8
	.align		8
.nv.constant4:
        /*0000*/ 	.dword	bpf_event_log
	.align		8
        /*0008*/ 	.dword	bpf_thread_state
	.align		8
        /*0010*/ 	.dword	bpf_iteration_counts
	.align		8
        /*0018*/ 	.dword	bpf_memory_access_log
	.align		8
        /*0020*/ 	.dword	bpf_performance_metrics
	.align		8
        /*0028*/ 	.dword	bpf_total_invocations
	.align		8
        /*0030*/ 	.dword	bpf_total_iterations


//--------------------- .text._Z12gemm_no_hookPfS_S_iii --------------------------
	.section	.text._Z12gemm_no_hookPfS_S_iii,"ax",@progbits
	.align	128
        .global         _Z12gemm_no_hookPfS_S_iii
        .type           _Z12gemm_no_hookPfS_S_iii,@function
        .size           _Z12gemm_no_hookPfS_S_iii,(.L_x_17 - _Z12gemm_no_hookPfS_S_iii)
        .other          _Z12gemm_no_hookPfS_S_iii,@"STO_CUDA_ENTRY STV_DEFAULT"
_Z12gemm_no_hookPfS_S_iii:
.text._Z12gemm_no_hookPfS_S_iii:
[----:B------:R-:W-:Y:S01]  /*0000*/  LDC R1, c[0x0][0x37c] ;  /* 0x0000df00ff017b82 */ /* 0x000fe20000000800 */
[----:B------:R-:W0:Y:S01]  /*0010*/  S2R R2, SR_CTAID.Y ;  /* 0x0000000000027919 */ /* 0x000e220000002600 */
[----:B------:R-:W1:Y:S01]  /*0020*/  LDCU UR10, c[0x0][0x3a0] ;  /* 0x00007400ff0a77ac */ /* 0x000e620008000800 */
[----:B------:R-:W-:Y:S01]  /*0030*/  HFMA2 R21, -RZ, RZ, 0, 0 ;  /* 0x00000000ff157431 */ /* 0x000fe200000001ff */
[----:B------:R-:W0:Y:S01]  /*0040*/  S2R R0, SR_TID.Y ;  /* 0x0000000000007919 */ /* 0x000e220000002200 */
[----:B------:R-:W2:Y:S01]  /*0050*/  LDCU.64 UR8, c[0x0][0x358] ;  /* 0x00006b00ff0877ac */ /* 0x000ea20008000a00 */
[----:B------:R-:W3:Y:S01]  /*0060*/  S2R R4, SR_CTAID.X ;  /* 0x0000000000047919 */ /* 0x000ee20000002500 */
[----:B------:R-:W3:Y:S01]  /*0070*/  S2R R13, SR_TID.X ;  /* 0x00000000000d7919 */ /* 0x000ee20000002100 */
[----:B-1----:R-:W-:Y:S01]  /*0080*/  UISETP.GE.AND UP0, UPT, UR10, 0x1, UPT ;  /* 0x000000010a00788c */ /* 0x002fe2000bf06270 */
[----:B0-----:R-:W-:Y:S02]  /*0090*/  LEA R2, R2, R0, 0x4 ;  /* 0x0000000002027211 */ /* 0x001fe400078e20ff */
[----:B---3--:R-:W-:-:S06]  /*00a0*/  LEA R3, R4, R13, 0x4 ;  /* 0x0000000d04037211 */ /* 0x008fcc00078e20ff */
[----:B--2---:R-:W-:Y:S05]  /*00b0*/  BRA.U !UP0, `(.L_x_0) ;  /* 0x00000005083c7547 */ /* 0x004fea000b800000 */
[----:B------:R-:W0:Y:S01]  /*00c0*/  S2UR UR7, SR_CgaCtaId ;  /* 0x00000000000779c3 */ /* 0x000e220000008800 */
[----:B------:R-:W1:Y:S01]  /*00d0*/  LDCU UR11, c[0x0][0x39c] ;  /* 0x00007380ff0b77ac */ /* 0x000e620008000800 */
[----:B------:R-:W-:Y:S01]  /*00e0*/  MOV R21, RZ ;  /* 0x000000ff00157202 */ /* 0x000fe20000000f00 */
[----:B------:R-:W-:Y:S01]  /*00f0*/  IMAD R12, R2, UR10, R13 ;  /* 0x0000000a020c7c24 */ /* 0x000fe2000f8e020d */
[----:B------:R-:W-:Y:S01]  /*0100*/  UMOV UR5, 0x400 ;  /* 0x0000040000057882 */ /* 0x000fe20000000000 */
[----:B------:R-:W-:-:S03]  /*0110*/  UIADD3 UR4, UPT, UPT, UR10, 0xf, URZ ;  /* 0x0000000f0a047890 */ /* 0x000fc6000fffe0ff */
[----:B------:R-:W2:Y:S01]  /*0120*/  LDC R14, c[0x0][0x39c] ;  /* 0x0000e700ff0e7b82 */ /* 0x000ea20000000800 */
[----:B------:R-:W-:Y:S02]  /*0130*/  UIADD3 UR6, UPT, UPT, UR5, 0x400, URZ ;  /* 0x0000040005067890 */ /* 0x000fe4000fffe0ff */
[----:B------:R-:W-:Y:S01]  /*0140*/  USHF.R.U32.HI UR4, URZ, 0x4, UR4 ;  /* 0x00000004ff047899 */ /* 0x000fe20008011604 */
[----:B------:R-:W3:Y:S01]  /*0150*/  LDCU UR13, c[0x0][0x3a0] ;  /* 0x00007400ff0d77ac */ /* 0x000ee20008000800 */
[----:B------:R-:W4:Y:S01]  /*0160*/  LDCU UR12, c[0x0][0x398] ;  /* 0x00007300ff0c77ac */ /* 0x000f220008000800 */
[----:B-1----:R-:W-:Y:S01]  /*0170*/  IMAD R19, R0, UR11, R13 ;  /* 0x0000000b00137c24 */ /* 0x002fe2000f8e020d */
[----:B------:R-:W-:Y:S02]  /*0180*/  UIADD3 UR4, UPT, UPT, -UR4, URZ, URZ ;  /* 0x000000ff04047290 */ /* 0x000fe4000fffe1ff */
[----:B0-----:R-:W-:Y:S02]  /*0190*/  ULEA UR5, UR7, UR5, 0x18 ;  /* 0x0000000507057291 */ /* 0x001fe4000f8ec0ff */
[----:B------:R-:W-:Y:S01]  /*01a0*/  LEA R19, R4, R19, 0x4 ;  /* 0x0000001304137211 */ /* 0x000fe200078e20ff */
[----:B------:R-:W-:-:S03]  /*01b0*/  ULEA UR6, UR7, UR6, 0x18 ;  /* 0x0000000607067291 */ /* 0x000fc6000f8ec0ff */
[----:B------:R-:W-:-:S03]  /*01c0*/  LEA R16, R0, UR5, 0x6 ;  /* 0x0000000500107c11 */ /* 0x000fc6000f8e30ff */
[C---:B------:R-:W-:Y:S02]  /*01d0*/  LEA R17, R13.reuse, UR6, 0x2 ;  /* 0x000000060d117c11 */ /* 0x040fe4000f8e10ff */
[----:B------:R-:W-:Y:S02]  /*01e0*/  LEA R18, R13, R16, 0x2 ;  /* 0x000000100d127211 */ /* 0x000fe400078e10ff */
[----:B---34-:R-:W-:-:S07]  /*01f0*/  LEA R15, R0, R17, 0x6 ;  /* 0x00000011000f7211 */ /* 0x018fce00078e30ff */
.L_x_1:
[----:B------:R-:W-:Y:S01]  /*0200*/  ISETP.GE.U32.AND P1, PT, R13, UR13, PT ;  /* 0x0000000d0d007c0c */ /* 0x000fe2000bf26070 */
[----:B------:R-:W-:Y:S01]  /*0210*/  HFMA2 R22, -RZ, RZ, 0, 0 ;  /* 0x00000000ff167431 */ /* 0x000fe200000001ff */
[----:B------:R-:W-:Y:S02]  /*0220*/  ISETP.GE.U32.AND P0, PT, R0, UR13, PT ;  /* 0x0000000d00007c0c */ /* 0x000fe4000bf06070 */
[----:B------:R-:W-:Y:S02]  /*0230*/  ISETP.GE.OR P1, PT, R2, UR12, P1 ;  /* 0x0000000c02007c0c */ /* 0x000fe40008f26670 */
[----:B--2---:R-:W-:Y:S02]  /*0240*/  ISETP.GE.OR P0, PT, R3, R14, P0 ;  /* 0x0000000e0300720c */ /* 0x004fe40000706670 */
[----:B------:R-:W-:-:S09]  /*0250*/  MOV R29, RZ ;  /* 0x000000ff001d7202 */ /* 0x000fd20000000f00 */
[----:B------:R-:W0:Y:S08]  /*0260*/  @!P1 LDC.64 R6, c[0x0][0x380] ;  /* 0x0000e000ff069b82 */ /* 0x000e300000000a00 */
[----:B------:R-:W1:Y:S01]  /*0270*/  @!P0 LDC.64 R4, c[0x0][0x388] ;  /* 0x0000e200ff048b82 */ /* 0x000e620000000a00 */
[----:B0-----:R-:W-:-:S05]  /*0280*/  @!P1 IMAD.WIDE.U32 R6, R12, 0x4, R6 ;  /* 0x000000040c069825 */ /* 0x001fca00078e0006 */
[----:B------:R-:W2:Y:S01]  /*0290*/  @!P1 LDG.E R29, desc[UR8][R6.64] ;  /* 0x00000008061d9981 */ /* 0x000ea2000c1e1900 */
[----:B-1----:R-:W-:-:S05]  /*02a0*/  @!P0 IMAD.WIDE.U32 R24, R19, 0x4, R4 ;  /* 0x0000000413188825 */ /* 0x002fca00078e0004 */
[----:B------:R-:W3:Y:S01]  /*02b0*/  @!P0 LDG.E R22, desc[UR8][R24.64] ;  /* 0x0000000818168981 */ /* 0x000ee2000c1e1900 */
[----:B------:R-:W-:-:S04]  /*02c0*/  UIADD3 UR4, UPT, UPT, UR4, 0x1, URZ ;  /* 0x0000000104047890 */ /* 0x000fc8000fffe0ff */
[----:B------:R-:W-:Y:S01]  /*02d0*/  UISETP.NE.AND UP0, UPT, UR4, URZ, UPT ;  /* 0x000000ff0400728c */ /* 0x000fe2000bf05270 */
[----:B------:R-:W-:Y:S02]  /*02e0*/  IADD3 R0, PT, PT, R0, 0x10, RZ ;  /* 0x0000001000007810 */ /* 0x000fe40007ffe0ff */
[----:B------:R-:W-:Y:S02]  /*02f0*/  IADD3 R13, PT, PT, R13, 0x10, RZ ;  /* 0x000000100d0d7810 */ /* 0x000fe40007ffe0ff */
[----:B------:R-:W-:Y:S02]  /*0300*/  IADD3 R12, PT, PT, R12, 0x10, RZ ;  /* 0x000000100c0c7810 */ /* 0x000fe40007ffe0ff */
[----:B------:R-:W-:Y:S01]  /*0310*/  LEA R19, R14, R19, 0x4 ;  /* 0x000000130e137211 */ /* 0x000fe200078e20ff */
[----:B--2---:R-:W-:Y:S04]  /*0320*/  STS [R18], R29 ;  /* 0x0000001d12007388 */ /* 0x004fe80000000800 */
[----:B---3--:R-:W-:Y:S01]  /*0330*/  STS [R15], R22 ;  /* 0x000000160f007388 */ /* 0x008fe20000000800 */
[----:B------:R-:W-:Y:S06]  /*0340*/  BAR.SYNC.DEFER_BLOCKING 0x0 ;  /* 0x0000000000007b1d */ /* 0x000fec0000010000 */
[----:B------:R-:W-:Y:S04]  /*0350*/  LDS R28, [R17] ;  /* 0x00000000111c7984 */ /* 0x000fe80000000800 */
[----:B------:R-:W0:Y:S04]  /*0360*/  LDS.128 R8, [R16] ;  /* 0x0000000010087984 */ /* 0x000e280000000c00 */
[----:B------:R-:W1:Y:S04]  /*0370*/  LDS R29, [R17+0x40] ;  /* 0x00004000111d7984 */ /* 0x000e680000000800 */
[----:B------:R-:W2:Y:S04]  /*0380*/  LDS R27, [R17+0x80] ;  /* 0x00008000111b7984 */ /* 0x000ea80000000800 */
[----:B------:R-:W3:Y:S04]  /*0390*/  LDS R26, [R17+0xc0] ;  /* 0x0000c000111a7984 */ /* 0x000ee80000000800 */
[----:B------:R-:W-:Y:S04]  /*03a0*/  LDS R23, [R17+0x100] ;  /* 0x0001000011177984 */ /* 0x000fe80000000800 */
[----:B------:R-:W4:Y:S04]  /*03b0*/  LDS.128 R4, [R16+0x10] ;  /* 0x0000100010047984 */ /* 0x000f280000000c00 */
[----:B------:R-:W5:Y:S04]  /*03c0*/  LDS R20, [R17+0x140] ;  /* 0x0001400011147984 */ /* 0x000f680000000800 */
[----:B------:R-:W5:Y:S04]  /*03d0*/  LDS R25, [R17+0x180] ;  /* 0x0001800011197984 */ /* 0x000f680000000800 */
[----:B------:R-:W5:Y:S04]  /*03e0*/  LDS R22, [R17+0x1c0] ;  /* 0x0001c00011167984 */ /* 0x000f680000000800 */
[----:B------:R-:W-:Y:S01]  /*03f0*/  LDS R24, [R17+0x240] ;  /* 0x0002400011187984 */ /* 0x000fe20000000800 */
[----:B0-----:R-:W-:-:S03]  /*0400*/  FFMA R8, R8, R28, R21 ;  /* 0x0000001c08087223 */ /* 0x001fc60000000015 */
[----:B------:R-:W-:Y:S01]  /*0410*/  LDS R21, [R17+0x200] ;  /* 0x0002000011157984 */ /* 0x000fe20000000800 */
[----:B-1----:R-:W-:-:S04]  /*0420*/  FFMA R8, R29, R9, R8 ;  /* 0x000000091d087223 */ /* 0x002fc80000000008 */
[----:B--2---:R-:W-:-:S04]  /*0430*/  FFMA R27, R27, R10, R8 ;  /* 0x0000000a1b1b7223 */ /* 0x004fc80000000008 */
[----:B---3--:R-:W-:Y:S02]  /*0440*/  FFMA R27, R26, R11, R27 ;  /* 0x0000000b1a1b7223 */ /* 0x008fe4000000001b */
[----:B------:R-:W0:Y:S02]  /*0450*/  LDS.128 R8, [R16+0x20] ;  /* 0x0000200010087984 */ /* 0x000e240000000c00 */
[----:B----4-:R-:W-:-:S04]  /*0460*/  FFMA R23, R4, R23, R27 ;  /* 0x0000001704177223 */ /* 0x010fc8000000001b */
[----:B-----5:R-:W-:Y:S02]  /*0470*/  FFMA R20, R20, R5, R23 ;  /* 0x0000000514147223 */ /* 0x020fe40000000017 */
[----:B------:R-:W1:Y:S02]  /*0480*/  LDS R23, [R17+0x280] ;  /* 0x0002800011177984 */ /* 0x000e640000000800 */
[----:B------:R-:W-:Y:S02]  /*0490*/  FFMA R25, R25, R6, R20 ;  /* 0x0000000619197223 */ /* 0x000fe40000000014 */
[----:B------:R-:W2:Y:S02]  /*04a0*/  LDS R20, [R17+0x2c0] ;  /* 0x0002c00011147984 */ /* 0x000ea40000000800 */
[----:B------:R-:W-:Y:S02]  /*04b0*/  FFMA R27, R22, R7, R25 ;  /* 0x00000007161b7223 */ /* 0x000fe40000000019 */
[----:B------:R-:W-:Y:S04]  /*04c0*/  LDS R25, [R17+0x300] ;  /* 0x0003000011197984 */ /* 0x000fe80000000800 */
[----:B------:R-:W3:Y:S04]  /*04d0*/  LDS.128 R4, [R16+0x30] ;  /* 0x0000300010047984 */ /* 0x000ee80000000c00 */
[----:B------:R-:W4:Y:S01]  /*04e0*/  LDS R22, [R17+0x340] ;  /* 0x0003400011167984 */ /* 0x000f220000000800 */
[----:B0-----:R-:W-:-:S03]  /*04f0*/  FFMA R27, R8, R21, R27 ;  /* 0x00000015081b7223 */ /* 0x001fc6000000001b */
[----:B------:R-:W0:Y:S04]  /*0500*/  LDS R21, [R17+0x380] ;  /* 0x0003800011157984 */ /* 0x000e280000000800 */
[----:B------:R-:W5:Y:S01]  /*0510*/  LDS R8, [R17+0x3c0] ;  /* 0x0003c00011087984 */ /* 0x000f620000000800 */
[----:B------:R-:W-:-:S04]  /*0520*/  FFMA R24, R24, R9, R27 ;  /* 0x0000000918187223 */ /* 0x000fc8000000001b */
[----:B-1----:R-:W-:-:S04]  /*0530*/  FFMA R23, R23, R10, R24 ;  /* 0x0000000a17177223 */ /* 0x002fc80000000018 */
[----:B--2---:R-:W-:-:S04]  /*0540*/  FFMA R11, R20, R11, R23 ;  /* 0x0000000b140b7223 */ /* 0x004fc80000000017 */
[----:B---3--:R-:W-:-:S04]  /*0550*/  FFMA R11, R4, R25, R11 ;  /* 0x00000019040b7223 */ /* 0x008fc8000000000b */
[----:B----4-:R-:W-:-:S04]  /*0560*/  FFMA R22, R22, R5, R11 ;  /* 0x0000000516167223 */ /* 0x010fc8000000000b */
[----:B0-----:R-:W-:-:S04]  /*0570*/  FFMA R21, R21, R6, R22 ;  /* 0x0000000615157223 */ /* 0x001fc80000000016 */
[----:B-----5:R-:W-:Y:S01]  /*0580*/  FFMA R21, R8, R7, R21 ;  /* 0x0000000708157223 */ /* 0x020fe20000000015 */
[----:B------:R-:W-:Y:S06]  /*0590*/  BAR.SYNC.DEFER_BLOCKING 0x0 ;  /* 0x0000000000007b1d */ /* 0x000fec0000010000 */
[----:B------:R-:W-:Y:S05]  /*05a0*/  BRA.U UP0, `(.L_x_1) ;  /* 0xfffffffd00147547 */ /* 0x000fea000b83ffff */
.L_x_0:
[----:B------:R-:W0:Y:S02]  /*05b0*/  LDCU.64 UR4, c[0x0][0x398] ;  /* 0x00007300ff0477ac */ /* 0x000e240008000a00 */
[----:B0-----:R-:W-:-:S04]  /*05c0*/  ISETP.GE.AND P0, PT, R3, UR5, PT ;  /* 0x0000000503007c0c */ /* 0x001fc8000bf06270 */
[----:B------:R-:W-:-:S13]  /*05d0*/  ISETP.GE.OR P0, PT, R2, UR4, P0 ;  /* 0x0000000402007c0c */ /* 0x000fda0008706670 */
[----:B------:R-:W-:Y:S05]  /*05e0*/  @P0 EXIT ;  /* 0x000000000000094d */ /* 0x000fea0003800000 */
[----:B------:R-:W0:Y:S01]  /*05f0*/  LDC.64 R4, c[0x0][0x390] ;  /* 0x0000e400ff047b82 */ /* 0x000e220000000a00 */
[----:B------:R-:W-:-:S04]  /*0600*/  IMAD R3, R2, UR5, R3 ;  /* 0x0000000502037c24 */ /* 0x000fc8000f8e0203 */
[----:B0-----:R-:W-:-:S05]  /*0610*/  IMAD.WIDE R2, R3, 0x4, R4 ;  /* 0x0000000403027825 */ /* 0x001fca00078e0204 */
[----:B------:R-:W-:Y:S01]  /*0620*/  STG.E desc[UR8][R2.64], R21 ;  /* 0x0000001502007986 */ /* 0x000fe2000c101908 */
[----:B------:R-:W-:Y:S05]  /*0630*/  EXIT ;  /* 0x000000000000794d */ /* 0x000fea0003800000 */
.L_x_2:
[----:B------:R-:W-:-:S00]  /*0640*/  BRA `(.L_x_2) ;  /* 0xfffffffc00fc7947 */ /* 0x000fc0000383ffff */
[----:B------:R-:W-:-:S00]  /*0650*/  NOP ;  /* 0x0000000000007918 */ /* 0x000fc00000000000 */
        /* <DEDUP_REMOVED lines=10> */
.L_x_17:


//--------------------- .text._Z23gemm_with_sampling_hookPfS_S_iii --------------------------
	.section	.text._Z23gemm_with_sampling_hookPfS_S_iii,"ax",@progbits
	.align	128
        .global         _Z23gemm_with_sampling_hookPfS_S_iii
        .type           _Z23gemm_with_sampling_hookPfS_S_iii,@function
        .size           _Z23gemm_with_sampling_hookPfS_S_iii,(.L_x_18 - _Z23gemm_with_sampling_hookPfS_S_iii)
        .other          _Z23gemm_with_sampling_hookPfS_S_iii,@"STO_CUDA_ENTRY STV_DEFAULT"
_Z23gemm_with_sampling_hookPfS_S_iii:
.text._Z23gemm_with_sampling_hookPfS_S_iii:
[----:B------:R-:W-:Y:S01]  /*0000*/  LDC R1, c[0x0][0x37c] ;  /* 0x0000df00ff017b82 */ /* 0x000fe20000000800 */
[----:B------:R-:W0:Y:S01]  /*0010*/  S2R R17, SR_CTAID.X ;  /* 0x0000000000117919 */ /* 0x000e220000002500 */
[----:B------:R-:W0:Y:S01]  /*0020*/  LDCU UR4, c[0x0][0x360] ;  /* 0x00006c00ff0477ac */ /* 0x000e220008000800 */
[----:B------:R-:W-:Y:S01]  /*0030*/  BSSY.RECONVERGENT B0, `(.L_x_3) ;  /* 0x0000017000007945 */ /* 0x000fe20003800200 */
[----:B------:R-:W0:Y:S01]  /*0040*/  S2R R2, SR_TID.X ;  /* 0x0000000000027919 */ /* 0x000e220000002100 */
[----:B------:R-:W1:Y:S01]  /*0050*/  LDCU.64 UR8, c[0x0][0x358] ;  /* 0x00006b00ff0877ac */ /* 0x000e620008000a00 */
[----:B------:R-:W2:Y:S01]  /*0060*/  S2R R4, SR_CTAID.Y ;  /* 0x0000000000047919 */ /* 0x000ea20000002600 */
[----:B------:R-:W2:Y:S01]  /*0070*/  S2R R13, SR_TID.Y ;  /* 0x00000000000d7919 */ /* 0x000ea20000002200 */
[C---:B0-----:R-:W-:Y:S01]  /*0080*/  IMAD R0, R17.reuse, UR4, R2 ;  /* 0x0000000411007c24 */ /* 0x041fe2000f8e0202 */
[----:B------:R-:W-:-:S04]  /*0090*/  LEA R12, R17, R2, 0x4 ;  /* 0x00000002110c7211 */ /* 0x000fc800078e20ff */
[----:B------:R-:W-:Y:S02]  /*00a0*/  LOP3.LUT P0, RZ, R0, 0x3ff, RZ, 0xc0, !PT ;  /* 0x000003ff00ff7812 */ /* 0x000fe4000780c0ff */
[----:B--2---:R-:W-:-:S11]  /*00b0*/  LEA R3, R4, R13, 0x4 ;  /* 0x0000000d04037211 */ /* 0x004fd600078e20ff */
[----:B-1----:R-:W-:Y:S05]  /*00c0*/  @P0 BRA `(.L_x_4) ;  /* 0x0000000000340947 */ /* 0x002fea0003800000 */
[----:B------:R-:W-:Y:S01]  /*00d0*/  CS2R R6, SR_GLOBALTIMERLO ;  /* 0x0000000000067805 */ /* 0x000fe20000015200 */
[----:B------:R-:W0:Y:S01]  /*00e0*/  LDCU.64 UR4, c[0x4][0x20] ;  /* 0x01000400ff0477ac */ /* 0x000e220008000a00 */
[----:B------:R-:W-:Y:S01]  /*00f0*/  SHF.R.U64 R10, R0, 0x7, RZ ;  /* 0x00000007000a7819 */ /* 0x000fe200000012ff */
[----:B------:R-:W-:Y:S01]  /*0100*/  IMAD R4, R3, 0x3e8, R12 ;  /* 0x000003e803047824 */ /* 0x000fe200078e020c */
[----:B------:R-:W1:Y:S02]  /*0110*/  LDCU.64 UR6, c[0x4][0x8] ;  /* 0x01000100ff0677ac */ /* 0x000e640008000a00 */
[----:B------:R-:W-:Y:S02]  /*0120*/  LOP3.LUT R10, R10, 0x7ffff8, RZ, 0xc0, !PT ;  /* 0x007ffff80a0a7812 */ /* 0x000fe400078ec0ff */
[----:B------:R-:W-:Y:S02]  /*0130*/  SHF.R.S32.HI R5, RZ, 0x1f, R4 ;  /* 0x0000001fff057819 */ /* 0x000fe40000011404 */
[----:B0-----:R-:W-:-:S02]  /*0140*/  IADD3 R8, P0, PT, R10, UR4, RZ ;  /* 0x000000040a087c10 */ /* 0x001fc4000ff1e0ff */
[----:B-1----:R-:W-:Y:S02]  /*0150*/  IADD3 R10, P1, PT, R10, UR6, RZ ;  /* 0x000000060a0a7c10 */ /* 0x002fe4000ff3e0ff */
[----:B------:R-:W-:Y:S02]  /*0160*/  IADD3.X R9, PT, PT, RZ, UR5, RZ, P0, !PT ;  /* 0x00000005ff097c10 */ /* 0x000fe400087fe4ff */
[----:B------:R-:W-:-:S03]  /*0170*/  IADD3.X R11, PT, PT, RZ, UR7, RZ, P1, !PT ;  /* 0x00000007ff0b7c10 */ /* 0x000fc60008ffe4ff */
[----:B------:R0:W-:Y:S04]  /*0180*/  STG.E.64 desc[UR8][R8.64], R6 ;  /* 0x0000000608007986 */ /* 0x0001e8000c101b08 */
[----:B------:R0:W-:Y:S02]  /*0190*/  STG.E.64 desc[UR8][R10.64], R4 ;  /* 0x000000040a007986 */ /* 0x0001e4000c101b08 */
.L_x_4:
[----:B------:R-:W-:Y:S05]  /*01a0*/  BSYNC.RECONVERGENT B0 ;  /* 0x0000000000007941 */ /* 0x000fea0003800200 */
.L_x_3:
[----:B------:R-:W1:Y:S01]  /*01b0*/  LDCU UR10, c[0x0][0x3a0] ;  /* 0x00007400ff0a77ac */ /* 0x000e620008000800 */
[----:B------:R-:W-:Y:S01]  /*01c0*/  IMAD.MOV.U32 R21, RZ, RZ, RZ ;  /* 0x000000ffff157224 */ /* 0x000fe200078e00ff */
[----:B-1----:R-:W-:-:S09]  /*01d0*/  UISETP.GE.AND UP0, UPT, UR10, 0x1, UPT ;  /* 0x000000010a00788c */ /* 0x002fd2000bf06270 */
[----:B------:R-:W-:Y:S05]  /*01e0*/  BRA.U !UP0, `(.L_x_5) ;  /* 0x00000005083c7547 */ /* 0x000fea000b800000 */
[----:B------:R-:W1:Y:S01]  /*01f0*/  S2UR UR7, SR_CgaCtaId ;  /* 0x00000000000779c3 */ /* 0x000e620000008800 */
[----:B------:R-:W2:Y:S01]  /*0200*/  LDCU UR11, c[0x0][0x39c] ;  /* 0x00007380ff0b77ac */ /* 0x000ea20008000800 */
[----:B------:R-:W-:Y:S02]  /*0210*/  HFMA2 R21, -RZ, RZ, 0, 0 ;  /* 0x00000000ff157431 */ /* 0x000fe400000001ff */
[--C-:B------:R-:W-:Y:S01]  /*0220*/  IMAD R0, R3, UR10, R2.reuse ;  /* 0x0000000a03007c24 */ /* 0x100fe2000f8e0202 */
[----:B------:R-:W-:Y:S01]  /*0230*/  UMOV UR5, 0x400 ;  /* 0x0000040000057882 */ /* 0x000fe20000000000 */
[----:B------:R-:W-:Y:S02]  /*0240*/  UIADD3 UR4, UPT, UPT, UR10, 0xf, URZ ;  /* 0x0000000f0a047890 */ /* 0x000fe4000fffe0ff */
[----:B------:R-:W3:Y:S01]  /*0250*/  LDC R15, c[0x0][0x39c] ;  /* 0x0000e700ff0f7b82 */ /* 0x000ee20000000800 */
[----:B------:R-:W-:Y:S02]  /*0260*/  UIADD3 UR6, UPT, UPT, UR5, 0x400, URZ ;  /* 0x0000040005067890 */ /* 0x000fe4000fffe0ff */
[----:B------:R-:W-:Y:S01]  /*0270*/  USHF.R.U32.HI UR4, URZ, 0x4, UR4 ;  /* 0x00000004ff047899 */ /* 0x000fe20008011604 */
[----:B------:R-:W4:Y:S01]  /*0280*/  LDCU UR13, c[0x0][0x3a0] ;  /* 0x00007400ff0d77ac */ /* 0x000f220008000800 */
[----:B------:R-:W0:Y:S01]  /*0290*/  LDCU UR12, c[0x0][0x398] ;  /* 0x00007300ff0c77ac */ /* 0x000e220008000800 */
[----:B--2---:R-:W-:Y:S01]  /*02a0*/  IMAD R18, R13, UR11, R2 ;  /* 0x0000000b0d127c24 */ /* 0x004fe2000f8e0202 */
[----:B------:R-:W-:-:S02]  /*02b0*/  UIADD3 UR4, UPT, UPT, -UR4, URZ, URZ ;  /* 0x000000ff04047290 */ /* 0x000fc4000fffe1ff */
[----:B-1----:R-:W-:Y:S02]  /*02c0*/  ULEA UR5, UR7, UR5, 0x18 ;  /* 0x0000000507057291 */ /* 0x002fe4000f8ec0ff */
[----:B------:R-:W-:Y:S01]  /*02d0*/  LEA R18, R17, R18, 0x4 ;  /* 0x0000001211127211 */ /* 0x000fe200078e20ff */
[----:B------:R-:W-:-:S03]  /*02e0*/  ULEA UR6, UR7, UR6, 0x18 ;  /* 0x0000000607067291 */ /* 0x000fc6000f8ec0ff */
[----:B------:R-:W-:-:S03]  /*02f0*/  LEA R17, R13, UR5, 0x6 ;  /* 0x000000050d117c11 */ /* 0x000fc6000f8e30ff */
[C---:B------:R-:W-:Y:S02]  /*0300*/  LEA R16, R2.reuse, UR6, 0x2 ;  /* 0x0000000602107c11 */ /* 0x040fe4000f8e10ff */
[----:B------:R-:W-:Y:S02]  /*0310*/  IMAD R19, R2, 0x4, R17 ;  /* 0x0000000402137824 */ /* 0x000fe400078e0211 */
[----:B0---4-:R-:W-:-:S07]  /*0320*/  LEA R14, R13, R16, 0x6 ;  /* 0x000000100d0e7211 */ /* 0x011fce00078e30ff */
.L_x_6:
[----:B------:R-:W-:Y:S02]  /*0330*/  ISETP.GE.U32.AND P1, PT, R2, UR13, PT ;  /* 0x0000000d02007c0c */ /* 0x000fe4000bf26070 */
[----:B------:R-:W-:Y:S02]  /*0340*/  ISETP.GE.U32.AND P0, PT, R13, UR13, PT ;  /* 0x0000000d0d007c0c */ /* 0x000fe4000bf06070 */
[----:B------:R-:W-:Y:S02]  /*0350*/  ISETP.GE.OR P1, PT, R3, UR12, P1 ;  /* 0x0000000c03007c0c */ /* 0x000fe40008f26670 */
[----:B---3--:R-:W-:Y:S02]  /*0360*/  ISETP.GE.OR P0, PT, R12, R15, P0 ;  /* 0x0000000f0c00720c */ /* 0x008fe40000706670 */
[----:B------:R-:W-:Y:S02]  /*0370*/  MOV R22, RZ ;  /* 0x000000ff00167202 */ /* 0x000fe40000000f00 */
[----:B------:R-:W-:-:S07]  /*0380*/  MOV R29, RZ ;  /* 0x000000ff001d7202 */ /* 0x000fce0000000f00 */
        /* <DEDUP_REMOVED lines=8> */
[----:B------:R-:W-:Y:S01]  /*0410*/  VIADD R13, R13, 0x10 ;  /* 0x000000100d0d7836 */ /* 0x000fe20000000000 */
        /* <DEDUP_REMOVED lines=44> */
.L_x_5:
[----:B------:R-:W1:Y:S02]  /*06e0*/  LDCU.64 UR4, c[0x0][0x398] ;  /* 0x00007300ff0477ac */ /* 0x000e640008000a00 */
[----:B-1----:R-:W-:-:S04]  /*06f0*/  ISETP.GE.AND P0, PT, R12, UR5, PT ;  /* 0x000000050c007c0c */ /* 0x002fc8000bf06270 */
[----:B------:R-:W-:-:S13]  /*0700*/  ISETP.GE.OR P0, PT, R3, UR4, P0 ;  /* 0x0000000403007c0c */ /* 0x000fda0008706670 */
[----:B------:R-:W-:Y:S05]  /*0710*/  @P0 EXIT ;  /* 0x000000000000094d */ /* 0x000fea0003800000 */
[----:B0-----:R-:W0:Y:S01]  /*0720*/  LDC.64 R4, c[0x0][0x390] ;  /* 0x0000e400ff047b82 */ /* 0x001e220000000a00 */
[----:B------:R-:W-:-:S04]  /*0730*/  IMAD R3, R3, UR5, R12 ;  /* 0x0000000503037c24 */ /* 0x000fc8000f8e020c */
[----:B0-----:R-:W-:-:S05]  /*0740*/  IMAD.WIDE R2, R3, 0x4, R4 ;  /* 0x0000000403027825 */ /* 0x001fca00078e0204 */
[----:B------:R-:W-:Y:S01]  /*0750*/  STG.E desc[UR8][R2.64], R21 ;  /* 0x0000001502007986 */ /* 0x000fe2000c101908 */
[----:B------:R-:W-:Y:S05]  /*0760*/  EXIT ;  /* 0x000000000000794d */ /* 0x000fea0003800000 */
.L_x_7:
        /* <DEDUP_REMOVED lines=9> */
.L_x_18:


//--------------------- .text._Z19gemm_with_good_hookPfS_S_iii --------------------------
	.section	.text._Z19gemm_with_good_hookPfS_S_iii,"ax",@progbits
	.align	128
        .global         _Z19gemm_with_good_hookPfS_S_iii
        .type           _Z19gemm_with_good_hookPfS_S_iii,@function
        .size           _Z19gemm_with_good_hookPfS_S_iii,(.L_x_19 - _Z19gemm_with_good_hookPfS_S_iii)
        .other          _Z19gemm_with_good_hookPfS_S_iii,@"STO_CUDA_ENTRY STV_DEFAULT"
_Z19gemm_with_good_hookPfS_S_iii:
.text._Z19gemm_with_good_hookPfS_S_iii:
[----:B------:R-:W-:Y:S01]  /*0000*/  LDC R1, c[0x0][0x37c] ;  /* 0x0000df00ff017b82 */ /* 0x000fe20000000800 */
[----:B------:R-:W0:Y:S01]  /*0010*/  S2R R3, SR_CTAID.Y ;  /* 0x0000000000037919 */ /* 0x000e220000002600 */
[----:B------:R-:W1:Y:S01]  /*0020*/  LDCU UR4, c[0x0][0x360] ;  /* 0x00006c00ff0477ac */ /* 0x000e620008000800 */
[----:B------:R-:W0:Y:S01]  /*0030*/  S2R R2, SR_TID.Y ;  /* 0x0000000000027919 */ /* 0x000e220000002200 */
[----:B------:R-:W2:Y:S01]  /*0040*/  LDCU.64 UR8, c[0x0][0x358] ;  /* 0x00006b00ff0877ac */ /* 0x000ea20008000a00 */
[----:B------:R-:W3:Y:S01]  /*0050*/  S2R R19, SR_CTAID.X ;  /* 0x0000000000137919 */ /* 0x000ee20000002500 */
[----:B------:R-:W3:Y:S01]  /*0060*/  S2R R13, SR_TID.X ;  /* 0x00000000000d7919 */ /* 0x000ee20000002100 */
[----:B0-----:R-:W-:Y:S01]  /*0070*/  LEA R0, R3, R2, 0x4 ;  /* 0x0000000203007211 */ /* 0x001fe200078e20ff */
[C-C-:B---3--:R-:W-:Y:S02]  /*0080*/  IMAD R3, R19.reuse, 0x10, R13.reuse ;  /* 0x0000001013037824 */ /* 0x148fe400078e020d */
[----:B-1----:R-:W-:Y:S01]  /*0090*/  IMAD R6, R19, UR4, R13 ;  /* 0x0000000413067c24 */ /* 0x002fe2000f8e020d */
[----:B------:R-:W-:Y:S01]  /*00a0*/  CS2R R4, SR_GLOBALTIMERLO ;  /* 0x0000000000047805 */ /* 0x000fe20000015200 */
[----:B------:R-:W-:Y:S01]  /*00b0*/  IMAD R9, R0, R3, RZ ;  /* 0x0000000300097224 */ /* 0x000fe200078e02ff */
[----:B------:R-:W-:Y:S01]  /*00c0*/  VOTE.ANY R7, PT, PT ;  /* 0x0000000000077806 */ /* 0x000fe200038e0100 */
[----:B------:R-:W0:Y:S01]  /*00d0*/  LDCU UR10, c[0x0][0x3a0] ;  /* 0x00007400ff0a77ac */ /* 0x000e220008000800 */
[----:B------:R-:W-:-:S02]  /*00e0*/  HFMA2 R21, -RZ, RZ, 0, 0 ;  /* 0x00000000ff157431 */ /* 0x000fc400000001ff */
[----:B------:R-:W-:Y:S02]  /*00f0*/  SHF.R.S32.HI R11, RZ, 0x1f, R9 ;  /* 0x0000001fff0b7819 */ /* 0x000fe40000011409 */
[----:B------:R-:W-:Y:S02]  /*0100*/  LOP3.LUT R8, R4, R9, RZ, 0x3c, !PT ;  /* 0x0000000904087212 */ /* 0x000fe400078e3cff */
[----:B------:R-:W-:-:S03]  /*0110*/  LOP3.LUT R14, R5, R11, RZ, 0x3c, !PT ;  /* 0x0000000b050e7212 */ /* 0x000fc600078e3cff */
[----:B------:R-:W1:Y:S04]  /*0120*/  SHFL.DOWN PT, R5, R8, 0x10, 0x1f ;  /* 0x0a001f0008057f89 */ /* 0x000e6800000e0000 */
[----:B------:R-:W3:Y:S01]  /*0130*/  SHFL.DOWN PT, R4, R14, 0x10, 0x1f ;  /* 0x0a001f000e047f89 */ /* 0x000ee200000e0000 */
[----:B0-----:R-:W-:Y:S01]  /*0140*/  UISETP.GE.AND UP0, UPT, UR10, 0x1, UPT ;  /* 0x000000010a00788c */ /* 0x001fe2000bf06270 */
[----:B-1----:R-:W-:-:S04]  /*0150*/  IADD3 R12, P0, PT, R5, R8, RZ ;  /* 0x00000008050c7210 */ /* 0x002fc80007f1e0ff */
[----:B---3--:R-:W-:Y:S01]  /*0160*/  IADD3.X R9, PT, PT, R4, R14, RZ, P0, !PT ;  /* 0x0000000e04097210 */ /* 0x008fe200007fe4ff */
[----:B------:R-:W0:Y:S04]  /*0170*/  SHFL.DOWN PT, R5, R12, 0x8, 0x1f ;  /* 0x09001f000c057f89 */ /* 0x000e2800000e0000 */
[----:B------:R-:W1:Y:S01]  /*0180*/  SHFL.DOWN PT, R4, R9, 0x8, 0x1f ;  /* 0x09001f0009047f89 */ /* 0x000e6200000e0000 */
[----:B0-----:R-:W-:-:S05]  /*0190*/  IADD3 R10, P0, PT, R5, R12, RZ ;  /* 0x0000000c050a7210 */ /* 0x001fca0007f1e0ff */
[----:B-1----:R-:W-:Y:S01]  /*01a0*/  IMAD.X R11, R4, 0x1, R9, P0 ;  /* 0x00000001040b7824 */ /* 0x002fe200000e0609 */
[----:B------:R-:W0:Y:S04]  /*01b0*/  SHFL.DOWN PT, R5, R10, 0x4, 0x1f ;  /* 0x08801f000a057f89 */ /* 0x000e2800000e0000 */
[----:B------:R-:W1:Y:S01]  /*01c0*/  SHFL.DOWN PT, R4, R11, 0x4, 0x1f ;  /* 0x08801f000b047f89 */ /* 0x000e6200000e0000 */
[----:B0-----:R-:W-:-:S04]  /*01d0*/  IADD3 R15, P0, PT, R5, R10, RZ ;  /* 0x0000000a050f7210 */ /* 0x001fc80007f1e0ff */
[----:B-1----:R-:W-:Y:S02]  /*01e0*/  IADD3.X R16, PT, PT, R4, R11, RZ, P0, !PT ;  /* 0x0000000b04107210 */ /* 0x002fe400007fe4ff */
[----:B------:R-:W0:Y:S01]  /*01f0*/  SHFL.DOWN PT, R4, R15, 0x2, 0x1f ;  /* 0x08401f000f047f89 */ /* 0x000e2200000e0000 */
[----:B------:R-:W-:-:S03]  /*0200*/  LOP3.LUT P0, RZ, R6, 0x1f, RZ, 0xc0, !PT ;  /* 0x0000001f06ff7812 */ /* 0x000fc6000780c0ff */
[----:B------:R-:W1:Y:S10]  /*0210*/  SHFL.DOWN PT, R8, R16, 0x2, 0x1f ;  /* 0x08401f0010087f89 */ /* 0x000e7400000e0000 */
[----:B------:R-:W-:-:S04]  /*0220*/  @!P0 SHF.R.U32.HI R6, RZ, 0x2, R6 ;  /* 0x00000002ff068819 */ /* 0x000fc80000011606 */
[----:B------:R-:W-:Y:S02]  /*0230*/  @!P0 LOP3.LUT R11, R6, 0x7ffff8, RZ, 0xc0, !PT ;  /* 0x007ffff8060b8812 */ /* 0x000fe400078ec0ff */
[----:B0-----:R-:W-:Y:S02]  /*0240*/  IADD3 R12, P1, PT, R4, R15, RZ ;  /* 0x0000000f040c7210 */ /* 0x001fe40007f3e0ff */
[----:B------:R-:W0:Y:S03]  /*0250*/  @!P0 LDC.64 R4, c[0x4][0x20] ;  /* 0x01000800ff048b82 */ /* 0x000e260000000a00 */
[----:B-1----:R-:W-:Y:S01]  /*0260*/  IMAD.X R14, R8, 0x1, R16, P1 ;  /* 0x00000001080e7824 */ /* 0x002fe200008e0610 */
[----:B------:R-:W1:Y:S04]  /*0270*/  SHFL.DOWN PT, R9, R12, 0x1, 0x1f ;  /* 0x08201f000c097f89 */ /* 0x000e6800000e0000 */
[----:B------:R-:W3:Y:S01]  /*0280*/  SHFL.DOWN PT, R10, R14, 0x1, 0x1f ;  /* 0x08201f000e0a7f89 */ /* 0x000ee200000e0000 */
[----:B0-----:R-:W-:-:S02]  /*0290*/  @!P0 IADD3 R8, P2, PT, R11, R4, RZ ;  /* 0x000000040b088210 */ /* 0x001fc40007f5e0ff */
[----:B-1----:R-:W-:Y:S02]  /*02a0*/  IADD3 R4, P1, PT, R9, R12, RZ ;  /* 0x0000000c09047210 */ /* 0x002fe40007f3e0ff */
[----:B------:R-:W-:-:S03]  /*02b0*/  @!P0 IADD3.X R9, PT, PT, RZ, R5, RZ, P2, !PT ;  /* 0x00000005ff098210 */ /* 0x000fc600017fe4ff */
[----:B---3--:R-:W-:-:S05]  /*02c0*/  IMAD.X R5, R10, 0x1, R14, P1 ;  /* 0x000000010a057824 */ /* 0x008fca00008e060e */
[----:B--2---:R0:W-:Y:S01]  /*02d0*/  @!P0 STG.E.64 desc[UR8][R8.64], R4 ;  /* 0x0000000408008986 */ /* 0x0041e2000c101b08 */
[----:B------:R-:W-:Y:S05]  /*02e0*/  BRA.U !UP0, `(.L_x_8) ;  /* 0x00000005083c7547 */ /* 0x000fea000b800000 */
[----:B------:R-:W1:Y:S01]  /*02f0*/  S2UR UR7, SR_CgaCtaId ;  /* 0x00000000000779c3 */ /* 0x000e620000008800 */
[----:B------:R-:W0:Y:S01]  /*0300*/  LDCU UR11, c[0x0][0x39c] ;  /* 0x00007380ff0b77ac */ /* 0x000e220008000800 */
        /* <DEDUP_REMOVED lines=9> */
[----:B0-----:R-:W-:Y:S01]  /*03a0*/  IMAD R4, R2, UR11, R13 ;  /* 0x0000000b02047c24 */ /* 0x001fe2000f8e020d */
[----:B------:R-:W-:-:S03]  /*03b0*/  UIADD3 UR4, UPT, UPT, -UR4, URZ, URZ ;  /* 0x000000ff04047290 */ /* 0x000fc6000fffe1ff */
[----:B------:R-:W-:Y:S01]  /*03c0*/  IMAD R19, R19, 0x10, R4 ;  /* 0x0000001013137824 */ /* 0x000fe200078e0204 */
[----:B-1----:R-:W-:Y:S02]  /*03d0*/  ULEA UR5, UR7, UR5, 0x18 ;  /* 0x0000000507057291 */ /* 0x002fe4000f8ec0ff */
[----:B------:R-:W-:-:S04]  /*03e0*/  ULEA UR6, UR7, UR6, 0x18 ;  /* 0x0000000607067291 */ /* 0x000fc8000f8ec0ff */
[----:B------:R-:W-:Y:S02]  /*03f0*/  LEA R16, R2, UR5, 0x6 ;  /* 0x0000000502107c11 */ /* 0x000fe4000f8e30ff */
[----:B------:R-:W-:-:S03]  /*0400*/  LEA R17, R13, UR6, 0x2 ;  /* 0x000000060d117c11 */ /* 0x000fc6000f8e10ff */
[----:B------:R-:W-:Y:S01]  /*0410*/  IMAD R18, R13, 0x4, R16 ;  /* 0x000000040d127824 */ /* 0x000fe200078e0210 */
[----:B---34-:R-:W-:-:S07]  /*0420*/  LEA R15, R2, R17, 0x6 ;  /* 0x00000011020f7211 */ /* 0x018fce00078e30ff */
.L_x_9:
[----:B------:R-:W-:Y:S01]  /*0430*/  ISETP.GE.U32.AND P0, PT, R13, UR13, PT ;  /* 0x0000000d0d007c0c */ /* 0x000fe2000bf06070 */
[----:B------:R-:W-:Y:S01]  /*0440*/  IMAD.MOV.U32 R29, RZ, RZ, RZ ;  /* 0x000000ffff1d7224 */ /* 0x000fe200078e00ff */
        /* <DEDUP_REMOVED lines=12> */
[----:B------:R-:W-:Y:S01]  /*0510*/  IADD3 R2, PT, PT, R2, 0x10, RZ ;  /* 0x0000001002027810 */ /* 0x000fe20007ffe0ff */
[----:B------:R-:W-:Y:S01]  /*0520*/  VIADD R13, R13, 0x10 ;  /* 0x000000100d0d7836 */ /* 0x000fe20000000000 */
        /* <DEDUP_REMOVED lines=43> */
.L_x_8:
        /* <DEDUP_REMOVED lines=9> */
.L_x_10:
        /* <DEDUP_REMOVED lines=9> */
.L_x_19:


//--------------------- .text._Z21gemm_with_medium_hookPfS_S_iii --------------------------
	.section	.text._Z21gemm_with_medium_hookPfS_S_iii,"ax",@progbits
	.align	128
        .global         _Z21gemm_with_medium_hookPfS_S_iii
        .type           _Z21gemm_with_medium_hookPfS_S_iii,@function
        .size           _Z21gemm_with_medium_hookPfS_S_iii,(.L_x_20 - _Z21gemm_with_medium_hookPfS_S_iii)
        .other          _Z21gemm_with_medium_hookPfS_S_iii,@"STO_CUDA_ENTRY STV_DEFAULT"
_Z21gemm_with_medium_hookPfS_S_iii:
.text._Z21gemm_with_medium_hookPfS_S_iii:
[----:B------:R-:W-:Y:S01]  /*0000*/  LDC R1, c[0x0][0x37c] ;  /* 0x0000df00ff017b82 */ /* 0x000fe20000000800 */
[----:B------:R-:W0:Y:S01]  /*0010*/  S2R R14, SR_TID.X ;  /* 0x00000000000e7919 */ /* 0x000e220000002100 */
[----:B------:R-:W0:Y:S01]  /*0020*/  LDCU UR4, c[0x0][0x360] ;  /* 0x00006c00ff0477ac */ /* 0x000e220008000800 */
[----:B------:R-:W0:Y:S01]  /*0030*/  S2R R17, SR_CTAID.X ;  /* 0x0000000000117919 */ /* 0x000e220000002500 */
[----:B------:R-:W1:Y:S01]  /*0040*/  LDCU.64 UR8, c[0x0][0x358] ;  /* 0x00006b00ff0877ac */ /* 0x000e620008000a00 */
[----:B0-----:R-:W-:Y:S01]  /*0050*/  IMAD R0, R17, UR4, R14 ;  /* 0x0000000411007c24 */ /* 0x001fe2000f8e020e */
[----:B------:R-:W-:Y:S01]  /*0060*/  CS2R R4, SR_GLOBALTIMERLO ;  /* 0x0000000000047805 */ /* 0x000fe20000015200 */
[----:B------:R-:W0:Y:S03]  /*0070*/  LDCU.64 UR4, c[0x4][URZ] ;  /* 0x01000000ff0477ac */ /* 0x000e260008000a00 */
[----:B------:R-:W-:-:S02]  /*0080*/  SHF.L.U32 R2, R0, 0x5, RZ ;  /* 0x0000000500027819 */ /* 0x000fc400000006ff */
[----:B------:R-:W-:Y:S01]  /*0090*/  SHF.L.U32 R0, R0, 0x3, RZ ;  /* 0x0000000300007819 */ /* 0x000fe200000006ff */
[----:B------:R-:W2:Y:S01]  /*00a0*/  LDCU.64 UR6, c[0x4][0x8] ;  /* 0x01000100ff0677ac */ /* 0x000ea20008000a00 */
[----:B------:R-:W-:Y:S02]  /*00b0*/  LOP3.LUT R2, R2, 0x1ffffe0, RZ, 0xc0, !PT ;  /* 0x01ffffe002027812 */ /* 0x000fe400078ec0ff */
[----:B------:R-:W-:Y:S01]  /*00c0*/  LOP3.LUT R0, R0, 0x7ffff8, RZ, 0xc0, !PT ;  /* 0x007ffff800007812 */ /* 0x000fe200078ec0ff */
[----:B------:R-:W3:Y:S01]  /*00d0*/  S2R R15, SR_CTAID.Y ;  /* 0x00000000000f7919 */ /* 0x000ee20000002600 */
[----:B------:R-:W4:Y:S01]  /*00e0*/  LDCU UR10, c[0x0][0x3a0] ;  /* 0x00007400ff0a77ac */ /* 0x000f220008000800 */
[----:B0-----:R-:W-:Y:S02]  /*00f0*/  IADD3 R8, P0, PT, R2, UR4, RZ ;  /* 0x0000000402087c10 */ /* 0x001fe4000ff1e0ff */
[----:B--2---:R-:W-:-:S03]  /*0100*/  IADD3 R6, P1, PT, R0, UR6, RZ ;  /* 0x0000000600067c10 */ /* 0x004fc6000ff3e0ff */
[----:B------:R-:W-:Y:S01]  /*0110*/  IMAD.X R9, RZ, RZ, UR5, P0 ;  /* 0x00000005ff097e24 */ /* 0x000fe200080e06ff */
[----:B------:R-:W0:Y:S01]  /*0120*/  LDCU.64 UR4, c[0x4][0x20] ;  /* 0x01000400ff0477ac */ /* 0x000e220008000a00 */
[----:B------:R-:W-:-:S03]  /*0130*/  IADD3.X R7, PT, PT, RZ, UR7, RZ, P1, !PT ;  /* 0x00000007ff077c10 */ /* 0x000fc60008ffe4ff */
[----:B-1----:R1:W-:Y:S04]  /*0140*/  STG.E.64 desc[UR8][R8.64], R4 ;  /* 0x0000000408007986 */ /* 0x0023e8000c101b08 */
[----:B------:R-:W2:Y:S01]  /*0150*/  LDG.E.64 R2, desc[UR8][R6.64] ;  /* 0x0000000806027981 */ /* 0x000ea2000c1e1b00 */
[----:B----4-:R-:W-:Y:S01]  /*0160*/  UISETP.GE.AND UP0, UPT, UR10, 0x1, UPT ;  /* 0x000000010a00788c */ /* 0x010fe2000bf06270 */
[----:B------:R-:W-:Y:S01]  /*0170*/  HFMA2 R21, -RZ, RZ, 0, 0 ;  /* 0x00000000ff157431 */ /* 0x000fe200000001ff */
[----:B------:R-:W3:Y:S01]  /*0180*/  S2R R16, SR_TID.Y ;  /* 0x0000000000107919 */ /* 0x000ee20000002200 */
[----:B0-----:R-:W-:Y:S02]  /*0190*/  IADD3 R12, P1, PT, R0, UR4, RZ ;  /* 0x00000004000c7c10 */ /* 0x001fe4000ff3e0ff */
[----:B------:R-:W-:-:S03]  /*01a0*/  LEA R0, R17, R14, 0x4 ;  /* 0x0000000e11007211 */ /* 0x000fc600078e20ff */
[----:B------:R-:W-:Y:S01]  /*01b0*/  IMAD.X R13, RZ, RZ, UR5, P1 ;  /* 0x00000005ff0d7e24 */ /* 0x000fe200088e06ff */
[----:B--2---:R-:W-:-:S04]  /*01c0*/  IADD3 R10, P0, PT, R2, 0x1, RZ ;  /* 0x00000001020a7810 */ /* 0x004fc80007f1e0ff */
[----:B------:R-:W-:Y:S01]  /*01d0*/  IADD3.X R11, PT, PT, RZ, R3, RZ, P0, !PT ;  /* 0x00000003ff0b7210 */ /* 0x000fe200007fe4ff */
[----:B---3--:R-:W-:-:S04]  /*01e0*/  IMAD R3, R15, 0x10, R16 ;  /* 0x000000100f037824 */ /* 0x008fc800078e0210 */
[----:B------:R1:W-:Y:S04]  /*01f0*/  STG.E.64 desc[UR8][R6.64], R10 ;  /* 0x0000000a06007986 */ /* 0x0003e8000c101b08 */
[----:B------:R1:W-:Y:S01]  /*0200*/  STG.E.64 desc[UR8][R12.64], R4 ;  /* 0x000000040c007986 */ /* 0x0003e2000c101b08 */
[----:B------:R-:W-:Y:S05]  /*0210*/  BRA.U !UP0, `(.L_x_11) ;  /* 0x0000000508447547 */ /* 0x000fea000b800000 */
[----:B------:R-:W0:Y:S01]  /*0220*/  S2UR UR7, SR_CgaCtaId ;  /* 0x00000000000779c3 */ /* 0x000e220000008800 */
[----:B------:R-:W2:Y:S01]  /*0230*/  LDCU UR11, c[0x0][0x39c] ;  /* 0x00007380ff0b77ac */ /* 0x000ea20008000800 */
[----:B-1----:R-:W-:Y:S02]  /*0240*/  MOV R13, R14 ;  /* 0x0000000e000d7202 */ /* 0x002fe40000000f00 */
[----:B------:R-:W-:Y:S01]  /*0250*/  MOV R2, R16 ;  /* 0x0000001000027202 */ /* 0x000fe20000000f00 */
[----:B------:R-:W-:Y:S01]  /*0260*/  UMOV UR5, 0x400 ;  /* 0x0000040000057882 */ /* 0x000fe20000000000 */
[----:B------:R-:W-:Y:S01]  /*0270*/  UIADD3 UR4, UPT, UPT, UR10, 0xf, URZ ;  /* 0x0000000f0a047890 */ /* 0x000fe2000fffe0ff */
[----:B------:R-:W-:Y:S01]  /*0280*/  MOV R21, RZ ;  /* 0x000000ff00157202 */ /* 0x000fe20000000f00 */
[----:B------:R-:W1:Y:S01]  /*0290*/  LDC R15, c[0x0][0x39c] ;  /* 0x0000e700ff0f7b82 */ /* 0x000e620000000800 */
[----:B------:R-:W-:Y:S01]  /*02a0*/  UIADD3 UR6, UPT, UPT, UR5, 0x400, URZ ;  /* 0x0000040005067890 */ /* 0x000fe2000fffe0ff */
[--C-:B------:R-:W-:Y:S01]  /*02b0*/  IMAD R12, R3, UR10, R13.reuse ;  /* 0x0000000a030c7c24 */ /* 0x100fe2000f8e020d */
[----:B------:R-:W-:Y:S01]  /*02c0*/  USHF.R.U32.HI UR4, URZ, 0x4, UR4 ;  /* 0x00000004ff047899 */ /* 0x000fe20008011604 */
[----:B------:R-:W3:Y:S01]  /*02d0*/  LDCU UR13, c[0x0][0x3a0] ;  /* 0x00007400ff0d77ac */ /* 0x000ee20008000800 */
[----:B------:R-:W4:Y:S01]  /*02e0*/  LDCU UR12, c[0x0][0x398] ;  /* 0x00007300ff0c77ac */ /* 0x000f220008000800 */
[----:B--2---:R-:W-:Y:S01]  /*02f0*/  IMAD R18, R2, UR11, R13 ;  /* 0x0000000b02127c24 */ /* 0x004fe2000f8e020d */
[----:B------:R-:W-:-:S03]  /*0300*/  UIADD3 UR4, UPT, UPT, -UR4, URZ, URZ ;  /* 0x000000ff04047290 */ /* 0x000fc6000fffe1ff */
[----:B------:R-:W-:Y:S01]  /*0310*/  IMAD R18, R17, 0x10, R18 ;  /* 0x0000001011127824 */ /* 0x000fe200078e0212 */
[----:B0-----:R-:W-:Y:S02]  /*0320*/  ULEA UR6, UR7, UR6, 0x18 ;  /* 0x0000000607067291 */ /* 0x001fe4000f8ec0ff */
[----:B------:R-:W-:-:S04]  /*0330*/  ULEA UR5, UR7, UR5, 0x18 ;  /* 0x0000000507057291 */ /* 0x000fc8000f8ec0ff */
[----:B------:R-:W-:Y:S02]  /*0340*/  LEA R17, R13, UR6, 0x2 ;  /* 0x000000060d117c11 */ /* 0x000fe4000f8e10ff */
[----:B------:R-:W-:-:S03]  /*0350*/  LEA R16, R2, UR5, 0x6 ;  /* 0x0000000502107c11 */ /* 0x000fc6000f8e30ff */
[----:B------:R-:W-:Y:S01]  /*0360*/  IMAD R14, R2, 0x40, R17 ;  /* 0x00000040020e7824 */ /* 0x000fe200078e0211 */
[----:B---34-:R-:W-:-:S07]  /*0370*/  LEA R19, R13, R16, 0x2 ;  /* 0x000000100d137211 */ /* 0x018fce00078e10ff */
.L_x_12:
[----:B------:R-:W-:Y:S01]  /*0380*/  ISETP.GE.U32.AND P1, PT, R13, UR13, PT ;  /* 0x0000000d0d007c0c */ /* 0x000fe2000bf26070 */
[----:B------:R-:W-:Y:S01]  /*0390*/  HFMA2 R29, -RZ, RZ, 0, 0 ;  /* 0x00000000ff1d7431 */ /* 0x000fe200000001ff */
[----:B------:R-:W-:Y:S02]  /*03a0*/  ISETP.GE.U32.AND P0, PT, R2, UR13, PT ;  /* 0x0000000d02007c0c */ /* 0x000fe4000bf06070 */
[----:B------:R-:W-:Y:S02]  /*03b0*/  ISETP.GE.OR P1, PT, R3, UR12, P1 ;  /* 0x0000000c03007c0c */ /* 0x000fe40008f26670 */
[----:B-1----:R-:W-:Y:S02]  /*03c0*/  ISETP.GE.OR P0, PT, R0, R15, P0 ;  /* 0x0000000f0000720c */ /* 0x002fe40000706670 */
        /* <DEDUP_REMOVED lines=54> */
.L_x_11:
[----:B------:R-:W0:Y:S02]  /*0730*/  LDCU.64 UR4, c[0x0][0x398] ;  /* 0x00007300ff0477ac */ /* 0x000e240008000a00 */
[----:B0-----:R-:W-:-:S04]  /*0740*/  ISETP.GE.AND P0, PT, R0, UR5, PT ;  /* 0x0000000500007c0c */ /* 0x001fc8000bf06270 */
[----:B------:R-:W-:-:S13]  /*0750*/  ISETP.GE.OR P0, PT, R3, UR4, P0 ;  /* 0x0000000403007c0c */ /* 0x000fda0008706670 */
[----:B------:R-:W-:Y:S05]  /*0760*/  @P0 EXIT ;  /* 0x000000000000094d */ /* 0x000fea0003800000 */
[----:B-1----:R-:W0:Y:S01]  /*0770*/  LDC.64 R4, c[0x0][0x390] ;  /* 0x0000e400ff047b82 */ /* 0x002e220000000a00 */
[----:B------:R-:W-:-:S04]  /*0780*/  IMAD R3, R3, UR5, R0 ;  /* 0x0000000503037c24 */ /* 0x000fc8000f8e0200 */
[----:B0-----:R-:W-:-:S05]  /*0790*/  IMAD.WIDE R2, R3, 0x4, R4 ;  /* 0x0000000403027825 */ /* 0x001fca00078e0204 */
[----:B------:R-:W-:Y:S01]  /*07a0*/  STG.E desc[UR8][R2.64], R21 ;  /* 0x0000001502007986 */ /* 0x000fe2000c101908 */
[----:B------:R-:W-:Y:S05]  /*07b0*/  EXIT ;  /* 0x000000000000794d */ /* 0x000fea0003800000 */
.L_x_13:
        /* <DEDUP_REMOVED lines=12> */
.L_x_20:


//--------------------- .text._Z18gemm_with_bad_hookPfS_S_iii --------------------------
	.section	.text._Z18gemm_with_bad_hookPfS_S_iii,"ax",@progbits
	.align	128
        .global         _Z18gemm_with_bad_hookPfS_S_iii
        .type           _Z18gemm_with_bad_hookPfS_S_iii,@function
        .size           _Z18gemm_with_bad_hookPfS_S_iii,(.L_x_21 - _Z18gemm_with_bad_hookPfS_S_iii)
        .other          _Z18gemm_with_bad_hookPfS_S_iii,@"STO_CUDA_ENTRY STV_DEFAULT"
_Z18gemm_with_bad_hookPfS_S_iii:
.text._Z18gemm_with_bad_hookPfS_S_iii:
[----:B------:R-:W-:Y:S01]  /*0000*/  LDC R1, c[0x0][0x37c] ;  /* 0x0000df00ff017b82 */ /* 0x000fe20000000800 */
[----:B------:R-:W0:Y:S01]  /*0010*/  S2R R13, SR_CTAID.Y ;  /* 0x00000000000d7919 */ /* 0x000e220000002600 */
[----:B------:R-:W1:Y:S01]  /*0020*/  LDCU UR4, c[0x0][0x360] ;  /* 0x00006c00ff0477ac */ /* 0x000e620008000800 */
[----:B------:R-:W0:Y:S01]  /*0030*/  S2R R0, SR_TID.Y ;  /* 0x0000000000007919 */ /* 0x000e220000002200 */
[----:B------:R-:W2:Y:S01]  /*0040*/  LDCU.64 UR8, c[0x0][0x358] ;  /* 0x00006b00ff0877ac */ /* 0x000ea20008000a00 */
[----:B------:R-:W3:Y:S01]  /*0050*/  S2R R20, SR_CTAID.X ;  /* 0x0000000000147919 */ /* 0x000ee20000002500 */
[----:B------:R-:W3:Y:S01]  /*0060*/  S2R R15, SR_TID.X ;  /* 0x00000000000f7919 */ /* 0x000ee20000002100 */
[----:B0-----:R-:W-:Y:S02]  /*0070*/  IMAD R12, R13, 0x10, R0 ;  /* 0x000000100d0c7824 */ /* 0x001fe400078e0200 */
[C-C-:B---3--:R-:W-:Y:S02]  /*0080*/  IMAD R2, R20.reuse, 0x10, R15.reuse ;  /* 0x0000001014027824 */ /* 0x148fe400078e020f */
[----:B-1----:R-:W-:Y:S01]  /*0090*/  IMAD R22, R20, UR4, R15 ;  /* 0x0000000414167c24 */ /* 0x002fe2000f8e020f */
[----:B------:R-:W-:Y:S01]  /*00a0*/  CS2R R4, SR_GLOBALTIMERLO ;  /* 0x0000000000047805 */ /* 0x000fe20000015200 */
[----:B------:R-:W0:Y:S02]  /*00b0*/  LDCU.64 UR4, c[0x4][URZ] ;  /* 0x01000000ff0477ac */ /* 0x000e240008000a00 */
[C---:B------:R-:W-:Y:S01]  /*00c0*/  IMAD.SHL.U32 R14, R22.reuse, 0x20, RZ ;  /* 0x00000020160e7824 */ /* 0x040fe200078e00ff */
[----:B------:R-:W-:Y:S01]  /*00d0*/  SHF.L.U32 R16, R22, 0x3, RZ ;  /* 0x0000000316107819 */ /* 0x000fe200000006ff */
[----:B------:R-:W1:Y:S03]  /*00e0*/  LDCU.64 UR6, c[0x4][0x8] ;  /* 0x01000100ff0677ac */ /* 0x000e660008000a00 */
[----:B------:R-:W-:-:S02]  /*00f0*/  LOP3.LUT R6, R14, 0x1ffffe0, RZ, 0xc0, !PT ;  /* 0x01ffffe00e067812 */ /* 0x000fc400078ec0ff */
[----:B------:R-:W-:Y:S01]  /*0100*/  LOP3.LUT R16, R16, 0x7ffff8, RZ, 0xc0, !PT ;  /* 0x007ffff810107812 */ /* 0x000fe200078ec0ff */
[----:B------:R-:W-:Y:S01]  /*0110*/  HFMA2 R21, -RZ, RZ, 0, 1.1920928955078125e-07 ;  /* 0x00000002ff157431 */ /* 0x000fe200000001ff */
[----:B------:R-:W3:Y:S01]  /*0120*/  LDCU UR10, c[0x0][0x3a0] ;  /* 0x00007400ff0a77ac */ /* 0x000ee20008000800 */
[----:B------:R-:W-:Y:S02]  /*0130*/  IMAD.MOV.U32 R23, RZ, RZ, 0x1 ;  /* 0x00000001ff177424 */ /* 0x000fe400078e00ff */
[----:B------:R-:W-:Y:S01]  /*0140*/  IMAD R3, R22, 0x18, RZ ;  /* 0x0000001816037824 */ /* 0x000fe200078e02ff */
[----:B------:R-:W4:Y:S01]  /*0150*/  LDCU.64 UR12, c[0x4][0x10] ;  /* 0x01000200ff0c77ac */ /* 0x000f220008000a00 */
[----:B0-----:R-:W-:Y:S02]  /*0160*/  IADD3 R6, P0, PT, R6, UR4, RZ ;  /* 0x0000000406067c10 */ /* 0x001fe4000ff1e0ff */
[----:B-1----:R-:W-:-:S03]  /*0170*/  IADD3 R18, P1, PT, R16, UR6, RZ ;  /* 0x0000000610127c10 */ /* 0x002fc6000ff3e0ff */
[----:B------:R-:W-:Y:S02]  /*0180*/  IMAD.X R7, RZ, RZ, UR5, P0 ;  /* 0x00000005ff077e24 */ /* 0x000fe400080e06ff */
[----:B------:R-:W-:-:S03]  /*0190*/  IMAD.X R19, RZ, RZ, UR7, P1 ;  /* 0x00000007ff137e24 */ /* 0x000fc600088e06ff */
[----:B--2---:R-:W-:Y:S01]  /*01a0*/  STG.E.64 desc[UR8][R6.64], R4 ;  /* 0x0000000406007986 */ /* 0x004fe2000c101b08 */
[----:B------:R-:W0:Y:S03]  /*01b0*/  LDCU.64 UR6, c[0x4][0x18] ;  /* 0x01000300ff0677ac */ /* 0x000e260008000a00 */
[----:B------:R-:W2:Y:S01]  /*01c0*/  LDG.E.64 R8, desc[UR8][R18.64] ;  /* 0x0000000812087981 */ /* 0x000ea2000c1e1b00 */
[C---:B------:R-:W-:Y:S01]  /*01d0*/  IMAD R23, R22.reuse, 0x3, R23 ;  /* 0x0000000316177824 */ /* 0x040fe200078e0217 */
[----:B------:R-:W-:Y:S01]  /*01e0*/  LOP3.LUT R3, R3, 0x7ffff8, RZ, 0xc0, !PT ;  /* 0x007ffff803037812 */ /* 0x000fe200078ec0ff */
[----:B------:R-:W-:Y:S01]  /*01f0*/  IMAD R21, R22, 0x3, R21 ;  /* 0x0000000316157824 */ /* 0x000fe200078e0215 */
[----:B---3--:R-:W-:Y:S01]  /*0200*/  USHF.R.S32.HI UR4, URZ, 0x1f, UR10 ;  /* 0x0000001fff047899 */ /* 0x008fe2000801140a */
[----:B----4-:R-:W-:Y:S01]  /*0210*/  IADD3 R16, P2, PT, R16, UR12, RZ ;  /* 0x0000000c10107c10 */ /* 0x010fe2000ff5e0ff */
[----:B------:R-:W-:-:S02]  /*0220*/  IMAD.MOV.U32 R13, RZ, RZ, RZ ;  /* 0x000000ffff0d7224 */ /* 0x000fc400078e00ff */
[----:B------:R-:W-:Y:S01]  /*0230*/  IMAD.SHL.U32 R10, R21, 0x8, RZ ;  /* 0x00000008150a7824 */ /* 0x000fe200078e00ff */
[----:B------:R-:W-:-:S04]  /*0240*/  IADD3.X R17, PT, PT, RZ, UR13, RZ, P2, !PT ;  /* 0x0000000dff117c10 */ /* 0x000fc800097fe4ff */
[----:B------:R-:W-:-:S04]  /*0250*/  LOP3.LUT R10, R10, 0x7ffff8, RZ, 0xc0, !PT ;  /* 0x007ffff80a0a7812 */ /* 0x000fc800078ec0ff */
[----:B0-----:R-:W-:-:S04]  /*0260*/  IADD3 R10, P1, PT, R10, UR6, RZ ;  /* 0x000000060a0a7c10 */ /* 0x001fc8000ff3e0ff */
[----:B------:R-:W-:Y:S02]  /*0270*/  IADD3.X R11, PT, PT, RZ, UR7, RZ, P1, !PT ;  /* 0x00000007ff0b7c10 */ /* 0x000fe40008ffe4ff */
[----:B--2---:R-:W-:Y:S01]  /*0280*/  IADD3 R24, P0, PT, R8, 0x1, RZ ;  /* 0x0000000108187810 */ /* 0x004fe20007f1e0ff */
[----:B------:R-:W-:-:S04]  /*0290*/  IMAD.SHL.U32 R8, R23, 0x8, RZ ;  /* 0x0000000817087824 */ /* 0x000fc800078e00ff */
[----:B------:R-:W-:Y:S01]  /*02a0*/  IMAD.X R25, RZ, RZ, R9, P0 ;  /* 0x000000ffff197224 */ /* 0x000fe200000e0609 */
[----:B------:R-:W-:Y:S02]  /*02b0*/  IADD3 R26, P0, PT, R3, UR6, RZ ;  /* 0x00000006031a7c10 */ /* 0x000fe4000ff1e0ff */
[----:B------:R-:W-:Y:S02]  /*02c0*/  LOP3.LUT R8, R8, 0x7ffff8, RZ, 0xc0, !PT ;  /* 0x007ffff808087812 */ /* 0x000fe400078ec0ff */
[----:B------:R-:W-:Y:S01]  /*02d0*/  IADD3.X R27, PT, PT, RZ, UR7, RZ, P0, !PT ;  /* 0x00000007ff1b7c10 */ /* 0x000fe200087fe4ff */
[----:B------:R0:W-:Y:S01]  /*02e0*/  STG.E.64 desc[UR8][R18.64], R24 ;  /* 0x0000001812007986 */ /* 0x0001e2000c101b08 */
[----:B------:R-:W-:Y:S02]  /*02f0*/  IADD3 R8, P0, PT, R8, UR6, RZ ;  /* 0x0000000608087c10 */ /* 0x000fe4000ff1e0ff */
[----:B------:R-:W-:Y:S01]  /*0300*/  SHF.R.S32.HI R3, RZ, 0x1f, R2 ;  /* 0x0000001fff037819 */ /* 0x000fe20000011402 */
[----:B------:R-:W-:Y:S02]  /*0310*/  STG.E.64 desc[UR8][R26.64], R12 ;  /* 0x0000000c1a007986 */ /* 0x000fe4000c101b08 */
[----:B------:R-:W-:-:S05]  /*0320*/  IMAD.X R9, RZ, RZ, UR7, P0 ;  /* 0x00000007ff097e24 */ /* 0x000fca00080e06ff */
[----:B------:R1:W-:Y:S01]  /*0330*/  STG.E.64 desc[UR8][R8.64], R2 ;  /* 0x0000000208007986 */ /* 0x0003e2000c101b08 */
[----:B0-----:R-:W-:Y:S02]  /*0340*/  IMAD.U32 R18, RZ, RZ, UR10 ;  /* 0x0000000aff127e24 */ /* 0x001fe4000f8e00ff */
[----:B------:R-:W-:-:S05]  /*0350*/  IMAD.U32 R19, RZ, RZ, UR4 ;  /* 0x00000004ff137e24 */ /* 0x000fca000f8e00ff */
[----:B------:R0:W-:Y:S04]  /*0360*/  STG.E.64 desc[UR8][R10.64], R18 ;  /* 0x000000120a007986 */ /* 0x0001e8000c101b08 */
[----:B------:R-:W2:Y:S01]  /*0370*/  LDG.E.64 R24, desc[UR8][R16.64] ;  /* 0x0000000810187981 */ /* 0x000ea2000c1e1b00 */
[----:B------:R-:W-:Y:S01]  /*0380*/  IMAD.IADD R23, R22, 0x1, R23 ;  /* 0x0000000116177824 */ /* 0x000fe200078e0217 */
[----:B--2---:R-:W-:-:S05]  /*0390*/  IADD3 R24, P0, PT, R24, 0x1, RZ ;  /* 0x0000000118187810 */ /* 0x004fca0007f1e0ff */
[----:B------:R-:W-:-:S05]  /*03a0*/  IMAD.X R25, RZ, RZ, R25, P0 ;  /* 0x000000ffff197224 */ /* 0x000fca00000e0619 */
[----:B------:R2:W-:Y:S01]  /*03b0*/  STG.E.64 desc[UR8][R16.64], R24 ;  /* 0x0000001810007986 */ /* 0x0005e2000c101b08 */
[----:B-1----:R-:W-:Y:S01]  /*03c0*/  CS2R R8, SR_GLOBALTIMERLO ;  /* 0x0000000000087805 */ /* 0x002fe20000015200 */
[----:B0-----:R-:W-:-:S04]  /*03d0*/  IMAD R10, R22, 0xffffd, R23 ;  /* 0x000ffffd160a7824 */ /* 0x001fc800078e0217 */
[----:B------:R-:W-:Y:S01]  /*03e0*/  STG.E.64 desc[UR8][R6.64+0x8], R8 ;  /* 0x0000080806007986 */ /* 0x000fe2000c101b08 */
[----:B------:R-:W-:-:S04]  /*03f0*/  SHF.L.U32 R10, R10, 0x3, RZ ;  /* 0x000000030a0a7819 */ /* 0x000fc800000006ff */
[----:B------:R-:W-:-:S04]  /*0400*/  LOP3.LUT R10, R10, 0x7ffff8, RZ, 0xc0, !PT ;  /* 0x007ffff80a0a7812 */ /* 0x000fc800078ec0ff */
[----:B------:R-:W-:-:S05]  /*0410*/  IADD3 R10, P0, PT, R10, UR12, RZ ;  /* 0x0000000c0a0a7c10 */ /* 0x000fca000ff1e0ff */
[----:B------:R-:W-:-:S05]  /*0420*/  IMAD.X R11, RZ, RZ, UR13, P0 ;  /* 0x0000000dff0b7e24 */ /* 0x000fca00080e06ff */
[----:B--2---:R-:W2:Y:S02]  /*0430*/  LDG.E.64 R16, desc[UR8][R10.64] ;  /* 0x000000080a107981 */ /* 0x004ea4000c1e1b00 */
[----:B--2---:R-:W-:-:S05]  /*0440*/  IADD3 R16, P0, PT, R16, 0x1, RZ ;  /* 0x0000000110107810 */ /* 0x004fca0007f1e0ff */
[----:B------:R-:W-:-:S05]  /*0450*/  IMAD.X R17, RZ, RZ, R17, P0 ;  /* 0x000000ffff117224 */ /* 0x000fca00000e0611 */
[----:B------:R0:W-:Y:S02]  /*0460*/  STG.E.64 desc[UR8][R10.64], R16 ;  /* 0x000000100a007986 */ /* 0x0001e4000c101b08 */
[----:B0-----:R-:W-:Y:S01]  /*0470*/  CS2R R10, SR_GLOBALTIMERLO ;  /* 0x00000000000a7805 */ /* 0x001fe20000015200 */
[----:B------:R-:W-:-:S04]  /*0480*/  IMAD R8, R22, -0x2, R21 ;  /* 0xfffffffe16087824 */ /* 0x000fc800078e0215 */
[----:B------:R-:W-:Y:S01]  /*0490*/  STG.E.64 desc[UR8][R6.64+0x8], R10 ;  /* 0x0000080a06007986 */ /* 0x000fe2000c101b08 */
[----:B------:R-:W-:-:S04]  /*04a0*/  SHF.L.U32 R8, R8, 0x3, RZ ;  /* 0x0000000308087819 */ /* 0x000fc800000006ff */
[----:B------:R-:W-:-:S04]  /*04b0*/  LOP3.LUT R16, R8, 0x7ffff8, RZ, 0xc0, !PT ;  /* 0x007ffff808107812 */ /* 0x000fc800078ec0ff */
[----:B------:R-:W-:-:S05]  /*04c0*/  IADD3 R16, P0, PT, R16, UR12, RZ ;  /* 0x0000000c10107c10 */ /* 0x000fca000ff1e0ff */
[----:B------:R-:W-:-:S05]  /*04d0*/  IMAD.X R17, RZ, RZ, UR13, P0 ;  /* 0x0000000dff117e24 */ /* 0x000fca00080e06ff */
[----:B------:R-:W2:Y:S02]  /*04e0*/  LDG.E.64 R18, desc[UR8][R16.64] ;  /* 0x0000000810127981 */ /* 0x000ea4000c1e1b00 */
[----:B--2---:R-:W-:-:S05]  /*04f0*/  IADD3 R18, P0, PT, R18, 0x1, RZ ;  /* 0x0000000112127810 */ /* 0x004fca0007f1e0ff */
[----:B------:R-:W-:-:S05]  /*0500*/  IMAD.X R19, RZ, RZ, R19, P0 ;  /* 0x000000ffff137224 */ /* 0x000fca00000e0613 */
[----:B------:R0:W-:Y:S02]  /*0510*/  STG.E.64 desc[UR8][R16.64], R18 ;  /* 0x0000001210007986 */ /* 0x0001e4000c101b08 */
[----:B0-----:R-:W-:Y:S02]  /*0520*/  CS2R R18, SR_GLOBALTIMERLO ;  /* 0x0000000000127805 */ /* 0x001fe40000015200 */
[----:B------:R-:W-:-:S03]  /*0530*/  IADD3 R10, PT, PT, R8, 0x8, RZ ;  /* 0x00000008080a7810 */ /* 0x000fc60007ffe0ff */
[----:B------:R-:W-:Y:S01]  /*0540*/  STG.E.64 desc[UR8][R6.64+0x8], R18 ;  /* 0x0000081206007986 */ /* 0x000fe2000c101b08 */
        /* <DEDUP_REMOVED lines=17> */
[----:B0-----:R-:W-:Y:S01]  /*0660*/  CS2R R10, SR_GLOBALTIMERLO ;  /* 0x00000000000a7805 */ /* 0x001fe20000015200 */
[----:B------:R-:W0:Y:S01]  /*0670*/  LDCU.64 UR4, c[0x4][0x20] ;  /* 0x01000400ff0477ac */ /* 0x000e220008000a00 */
[----:B------:R-:W-:-:S03]  /*0680*/  LOP3.LUT R8, R14, 0x7fffe0, RZ, 0xc0, !PT ;  /* 0x007fffe00e087812 */ /* 0x000fc600078ec0ff */
[----:B------:R1:W-:Y:S01]  /*0690*/  STG.E.64 desc[UR8][R6.64+0x8], R10 ;  /* 0x0000080a06007986 */ /* 0x0003e2000c101b08 */
[----:B0-----:R-:W-:-:S04]  /*06a0*/  IADD3 R8, P0, PT, R8, UR4, RZ ;  /* 0x0000000408087c10 */ /* 0x001fc8000ff1e0ff */
[----:B------:R-:W-:-:S05]  /*06b0*/  IADD3.X R9, PT, PT, RZ, UR5, RZ, P0, !PT ;  /* 0x00000005ff097c10 */ /* 0x000fca00087fe4ff */
[----:B------:R-:W2:Y:S04]  /*06c0*/  LDG.E.64 R16, desc[UR8][R8.64] ;  /* 0x0000000808107981 */ /* 0x000ea8000c1e1b00 */
[----:B------:R-:W2:Y:S04]  /*06d0*/  LDG.E.64 R24, desc[UR8][R8.64+0x8] ;  /* 0x0000080808187981 */ /* 0x000ea8000c1e1b00 */
[----:B------:R-:W3:Y:S04]  /*06e0*/  LDG.E.64 R22, desc[UR8][R8.64+0x10] ;  /* 0x0000100808167981 */ /* 0x000ee8000c1e1b00 */
[----:B------:R-:W4:Y:S01]  /*06f0*/  LDG.E.64 R18, desc[UR8][R8.64+0x18] ;  /* 0x0000180808127981 */ /* 0x000f22000c1e1b00 */
[----:B-1----:R-:W-:Y:S01]  /*0700*/  CS2R R10, SR_GLOBALTIMERLO ;  /* 0x00000000000a7805 */ /* 0x002fe20000015200 */
[----:B------:R-:W0:Y:S05]  /*0710*/  S2R R14, SR_LANEID ;  /* 0x00000000000e7919 */ /* 0x000e2a0000000000 */
[----:B------:R-:W-:Y:S01]  /*0720*/  IADD3 R4, P0, PT, -R4, R10, RZ ;  /* 0x0000000a04047210 */ /* 0x000fe20007f1e1ff */
[----:B------:R-:W1:Y:S01]  /*0730*/  LDC.64 R26, c[0x4][0x28] ;  /* 0x01000a00ff1a7b82 */ /* 0x000e620000000a00 */
[----:B------:R-:W-:Y:S01]  /*0740*/  VOTEU.ANY UR4, UPT, PT ;  /* 0x0000000000047886 */ /* 0x000fe200038e0100 */
[----:B--2---:R-:W-:Y:S01]  /*0750*/  IADD3 R16, P1, PT, R16, R24, RZ ;  /* 0x0000001810107210 */ /* 0x004fe20007f3e0ff */
[----:B------:R-:W-:Y:S01]  /*0760*/  UFLO.U32 UR5, UR4 ;  /* 0x00000004000572bd */ /* 0x000fe200080e0000 */
[----:B------:R-:W-:Y:S01]  /*0770*/  IMAD.X R5, R11, 0x1, ~R5, P0 ;  /* 0x000000010b057824 */ /* 0x000fe200000e0e05 */
[----:B------:R-:W-:Y:S01]  /*0780*/  UPOPC UR6, UR4 ;  /* 0x00000004000672bf */ /* 0x000fe20008000000 */
[----:B---3--:R-:W-:Y:S01]  /*0790*/  IADD3 R22, P0, PT, R22, 0x1, RZ ;  /* 0x0000000116167810 */ /* 0x008fe20007f1e0ff */
[----:B------:R-:W-:Y:S01]  /*07a0*/  IMAD.X R17, R17, 0x1, R25, P1 ;  /* 0x0000000111117824 */ /* 0x000fe200008e0619 */
[----:B------:R-:W-:Y:S01]  /*07b0*/  UMOV UR4, URZ ;  /* 0x000000ff00047c82 */ /* 0x000fe20008000000 */
[----:B------:R-:W-:Y:S01]  /*07c0*/  UIMAD.WIDE.U32 UR6, UR6, 0x1, URZ ;  /* 0x00000001060678a5 */ /* 0x000fe2000f8e00ff */
[----:B------:R-:W-:Y:S01]  /*07d0*/  IADD3.X R23, PT, PT, RZ, R23, RZ, P0, !PT ;  /* 0x00000017ff177210 */ /* 0x000fe200007fe4ff */
[----:B------:R2:W-:Y:S01]  /*07e0*/  STG.E.64 desc[UR8][R8.64], R4 ;  /* 0x0000000408007986 */ /* 0x0005e2000c101b08 */
[----:B----4-:R-:W-:Y:S01]  /*07f0*/  IADD3 R18, P1, PT, R18, R4, RZ ;  /* 0x0000000412127210 */ /* 0x010fe20007f3e0ff */
[----:B------:R-:W-:-:S02]  /*0800*/  UIADD3 UR4, UPT, UPT, UR7, UR4, URZ ;  /* 0x0000000407047290 */ /* 0x000fc4000fffe0ff */
[----:B------:R-:W-:Y:S01]  /*0810*/  MOV R29, UR7 ;  /* 0x00000007001d7c02 */ /* 0x000fe20008000f00 */
[----:B------:R-:W-:Y:S01]  /*0820*/  IMAD.U32 R28, RZ, RZ, UR6 ;  /* 0x00000006ff1c7e24 */ /* 0x000fe2000f8e00ff */
[----:B------:R2:W-:Y:S01]  /*0830*/  STG.E.64 desc[UR8][R8.64+0x8], R16 ;  /* 0x0000081008007986 */ /* 0x0005e2000c101b08 */
[----:B------:R-:W-:Y:S02]  /*0840*/  IMAD.X R19, R19, 0x1, R5, P1 ;  /* 0x0000000113137824 */ /* 0x000fe400008e0605 */
[----:B------:R-:W-:Y:S01]  /*0850*/  IMAD.U32 R29, RZ, RZ, UR4 ;  /* 0x00000004ff1d7e24 */ /* 0x000fe2000f8e00ff */
[----:B------:R2:W-:Y:S04]  /*0860*/  STG.E.64 desc[UR8][R8.64+0x10], R22 ;  /* 0x0000101608007986 */ /* 0x0005e8000c101b08 */
[----:B------:R2:W-:Y:S04]  /*0870*/  STG.E.64 desc[UR8][R8.64+0x18], R18 ;  /* 0x0000181208007986 */ /* 0x0005e8000c101b08 */
[----:B------:R2:W-:Y:S01]  /*0880*/  STG.E.64 desc[UR8][R6.64+0x10], R10 ;  /* 0x0000100a06007986 */ /* 0x0005e2000c101b08 */
[----:B0-----:R-:W-:-:S13]  /*0890*/  ISETP.EQ.U32.AND P0, PT, R14, UR5, PT ;  /* 0x000000050e007c0c */ /* 0x001fda000bf02070 */
[----:B-1----:R2:W-:Y:S01]  /*08a0*/  @P0 REDG.E.ADD.64.STRONG.GPU desc[UR8][R26.64], R28 ;  /* 0x0000001c1a00098e */ /* 0x0025e2000c12e508 */
[----:B------:R-:W-:Y:S01]  /*08b0*/  UISETP.GE.AND UP0, UPT, UR10, 0x1, UPT ;  /* 0x000000010a00788c */ /* 0x000fe2000bf06270 */
[----:B------:R-:W-:-:S08]  /*08c0*/  IMAD.MOV.U32 R25, RZ, RZ, RZ ;  /* 0x000000ffff197224 */ /* 0x000fd000078e00ff */
[----:B------:R-:W-:Y:S05]  /*08d0*/  BRA.U !UP0, `(.L_x_14) ;  /* 0x0000000508387547 */ /* 0x000fea000b800000 */
[----:B------:R-:W0:Y:S01]  /*08e0*/  S2UR UR7, SR_CgaCtaId ;  /* 0x00000000000779c3 */ /* 0x000e220000008800 */
[----:B------:R-:W1:Y:S01]  /*08f0*/  LDCU UR11, c[0x0][0x39c] ;  /* 0x00007380ff0b77ac */ /* 0x000e620008000800 */
[----:B------:R-:W-:Y:S02]  /*0900*/  IMAD.MOV.U32 R25, RZ, RZ, RZ ;  /* 0x000000ffff197224 */ /* 0x000fe400078e00ff */
[--C-:B------:R-:W-:Y:S01]  /*0910*/  IMAD R14, R12, UR10, R15.reuse ;  /* 0x0000000a0c0e7c24 */ /* 0x100fe2000f8e020f */
[----:B------:R-:W-:Y:S01]  /*0920*/  UMOV UR5, 0x400 ;  /* 0x0000040000057882 */ /* 0x000fe20000000000 */
[----:B------:R-:W-:Y:S02]  /*0930*/  UIADD3 UR4, UPT, UPT, UR10, 0xf, URZ ;  /* 0x0000000f0a047890 */ /* 0x000fe4000fffe0ff */
[----:B--2---:R-:W2:Y:S01]  /*0940*/  LDC R17, c[0x0][0x39c] ;  /* 0x0000e700ff117b82 */ /* 0x004ea20000000800 */
[----:B------:R-:W-:Y:S02]  /*0950*/  UIADD3 UR6, UPT, UPT, UR5, 0x400, URZ ;  /* 0x0000040005067890 */ /* 0x000fe4000fffe0ff */
[----:B------:R-:W-:Y:S01]  /*0960*/  USHF.R.U32.HI UR4, URZ, 0x4, UR4 ;  /* 0x00000004ff047899 */ /* 0x000fe20008011604 */
[----:B------:R-:W3:Y:S01]  /*0970*/  LDCU UR13, c[0x0][0x3a0] ;  /* 0x00007400ff0d77ac */ /* 0x000ee20008000800 */
[----:B------:R-:W4:Y:S01]  /*0980*/  LDCU UR12, c[0x0][0x398] ;  /* 0x00007300ff0c77ac */ /* 0x000f220008000800 */
[----:B-1----:R-:W-:Y:S01]  /*0990*/  IMAD R5, R0, UR11, R15 ;  /* 0x0000000b00057c24 */ /* 0x002fe2000f8e020f */
[----:B------:R-:W-:-:S02]  /*09a0*/  UIADD3 UR4, UPT, UPT, -UR4, URZ, URZ ;  /* 0x000000ff04047290 */ /* 0x000fc4000fffe1ff */
[----:B0-----:R-:W-:Y:S02]  /*09b0*/  ULEA UR5, UR7, UR5, 0x18 ;  /* 0x0000000507057291 */ /* 0x001fe4000f8ec0ff */
[----:B------:R-:W-:Y:S01]  /*09c0*/  LEA R20, R20, R5, 0x4 ;  /* 0x0000000514147211 */ /* 0x000fe200078e20ff */
[----:B------:R-:W-:-:S03]  /*09d0*/  ULEA UR6, UR7, UR6, 0x18 ;  /* 0x0000000607067291 */ /* 0x000fc6000f8ec0ff */
[----:B------:R-:W-:-:S03]  /*09e0*/  LEA R18, R0, UR5, 0x6 ;  /* 0x0000000500127c11 */ /* 0x000fc6000f8e30ff */
[C---:B------:R-:W-:Y:S02]  /*09f0*/  LEA R19, R15.reuse, UR6, 0x2 ;  /* 0x000000060f137c11 */ /* 0x040fe4000f8e10ff */
[----:B------:R-:W-:Y:S02]  /*0a00*/  IMAD R21, R15, 0x4, R18 ;  /* 0x000000040f157824 */ /* 0x000fe400078e0212 */
[----:B---34-:R-:W-:-:S07]  /*0a10*/  LEA R16, R0, R19, 0x6 ;  /* 0x0000001300107211 */ /* 0x018fce00078e30ff */
.L_x_15:
[----:B------:R-:W-:Y:S02]  /*0a20*/  ISETP.GE.U32.AND P0, PT, R15, UR13, PT ;  /* 0x0000000d0f007c0c */ /* 0x000fe4000bf06070 */
[----:B------:R-:W-:Y:S02]  /*0a30*/  CS2R R8, SRZ ;  /* 0x0000000000087805 */ /* 0x000fe4000001ff00 */
[----:B------:R-:W-:Y:S02]  /*0a40*/  ISETP.GE.U32.AND P1, PT, R0, UR13, PT ;  /* 0x0000000d00007c0c */ /* 0x000fe4000bf26070 */
[----:B------:R-:W-:Y:S02]  /*0a50*/  ISETP.GE.OR P0, PT, R12, UR12, P0 ;  /* 0x0000000c0c007c0c */ /* 0x000fe40008706670 */
[----:B--2---:R-:W-:-:S11]  /*0a60*/  ISETP.GE.OR P1, PT, R2, R17, P1 ;  /* 0x000000110200720c */ /* 0x004fd60000f26670 */
        /* <DEDUP_REMOVED lines=9> */
[----:B------:R-:W-:Y:S01]  /*0b00*/  IADD3 R14, PT, PT, R14, 0x10, RZ ;  /* 0x000000100e0e7810 */ /* 0x000fe20007ffe0ff */
[----:B------:R-:W-:Y:S02]  /*0b10*/  VIADD R15, R15, 0x10 ;  /* 0x000000100f0f7836 */ /* 0x000fe40000000000 */
[----:B------:R-:W-:Y:S01]  /*0b20*/  IMAD R20, R17, 0x10, R20 ;  /* 0x0000001011147824 */ /* 0x000fe200078e0214 */
        /* <DEDUP_REMOVED lines=11> */
[----:B------:R-:W5:Y:S01]  /*0be0*/  LDS R27, [R19+0x180] ;  /* 0x00018000131b7984 */ /* 0x000f620000000800 */
[----:B0-----:R-:W-:-:S03]  /*0bf0*/  FFMA R25, R8, R26, R25 ;  /* 0x0000001a08197223 */ /* 0x001fc60000000019 */
[----:B------:R-:W0:Y:S01]  /*0c00*/  LDS R26, [R19+0x1c0] ;  /* 0x0001c000131a7984 */ /* 0x000e220000000800 */
[----:B-1----:R-:W-:-:S03]  /*0c10*/  FFMA R28, R28, R9, R25 ;  /* 0x000000091c1c7223 */ /* 0x002fc60000000019 */
[----:B------:R-:W-:Y:S01]  /*0c20*/  LDS R25, [R19+0x200] ;  /* 0x0002000013197984 */ /* 0x000fe20000000800 */
[----:B--2---:R-:W-:-:S04]  /*0c30*/  FFMA R29, R29, R10, R28 ;  /* 0x0000000a1d1d7223 */ /* 0x004fc8000000001c */
[----:B---3--:R-:W-:Y:S02]  /*0c40*/  FFMA R29, R24, R11, R29 ;  /* 0x0000000b181d7223 */ /* 0x008fe4000000001d */
[----:B------:R-:W1:Y:S04]  /*0c50*/  LDS.128 R8, [R18+0x20] ;  /* 0x0000200012087984 */ /* 0x000e680000000c00 */
[----:B------:R-:W2:Y:S01]  /*0c60*/  LDS R24, [R19+0x240] ;  /* 0x0002400013187984 */ /* 0x000ea20000000800 */
[----:B----4-:R-:W-:-:S04]  /*0c70*/  FFMA R23, R4, R23, R29 ;  /* 0x0000001704177223 */ /* 0x010fc8000000001d */
[----:B-----5:R-:W-:Y:S02]  /*0c80*/  FFMA R22, R22, R5, R23 ;  /* 0x0000000516167223 */ /* 0x020fe40000000017 */
[----:B------:R-:W3:Y:S02]  /*0c90*/  LDS R23, [R19+0x280] ;  /* 0x0002800013177984 */ /* 0x000ee40000000800 */
[----:B------:R-:W-:Y:S02]  /*0ca0*/  FFMA R27, R27, R6, R22 ;  /* 0x000000061b1b7223 */ /* 0x000fe40000000016 */
[----:B------:R-:W4:Y:S02]  /*0cb0*/  LDS R22, [R19+0x2c0] ;  /* 0x0002c00013167984 */ /* 0x000f240000000800 */
[----:B0-----:R-:W-:Y:S02]  /*0cc0*/  FFMA R29, R26, R7, R27 ;  /* 0x000000071a1d7223 */ /* 0x001fe4000000001b */
[----:B------:R-:W-:Y:S04]  /*0cd0*/  LDS R27, [R19+0x300] ;  /* 0x00030000131b7984 */ /* 0x000fe80000000800 */
[----:B------:R-:W0:Y:S04]  /*0ce0*/  LDS.128 R4, [R18+0x30] ;  /* 0x0000300012047984 */ /* 0x000e280000000c00 */
[----:B------:R-:W5:Y:S01]  /*0cf0*/  LDS R26, [R19+0x340] ;  /* 0x00034000131a7984 */ /* 0x000f620000000800 */
[----:B-1----:R-:W-:-:S03]  /*0d00*/  FFMA R29, R8, R25, R29 ;  /* 0x00000019081d7223 */ /* 0x002fc6000000001d */
[----:B------:R-:W1:Y:S04]  /*0d10*/  LDS R25, [R19+0x380] ;  /* 0x0003800013197984 */ /* 0x000e680000000800 */
[----:B------:R-:W1:Y:S01]  /*0d20*/  LDS R8, [R19+0x3c0] ;  /* 0x0003c00013087984 */ /* 0x000e620000000800 */
[----:B--2---:R-:W-:-:S04]  /*0d30*/  FFMA R24, R24, R9, R29 ;  /* 0x0000000918187223 */ /* 0x004fc8000000001d */
[----:B---3--:R-:W-:-:S04]  /*0d40*/  FFMA R23, R23, R10, R24 ;  /* 0x0000000a17177223 */ /* 0x008fc80000000018 */
[----:B----4-:R-:W-:-:S04]  /*0d50*/  FFMA R11, R22, R11, R23 ;  /* 0x0000000b160b7223 */ /* 0x010fc80000000017 */
[----:B0-----:R-:W-:-:S04]  /*0d60*/  FFMA R11, R4, R27, R11 ;  /* 0x0000001b040b7223 */ /* 0x001fc8000000000b */
[----:B-----5:R-:W-:-:S04]  /*0d70*/  FFMA R26, R26, R5, R11 ;  /* 0x000000051a1a7223 */ /* 0x020fc8000000000b */
[----:B-1----:R-:W-:-:S04]  /*0d80*/  FFMA R25, R25, R6, R26 ;  /* 0x0000000619197223 */ /* 0x002fc8000000001a */
[----:B------:R-:W-:Y:S01]  /*0d90*/  FFMA R25, R8, R7, R25 ;  /* 0x0000000708197223 */ /* 0x000fe20000000019 */
[----:B------:R-:W-:Y:S06]  /*0da0*/  BAR.SYNC.DEFER_BLOCKING 0x0 ;  /* 0x0000000000007b1d */ /* 0x000fec0000010000 */
[----:B------:R-:W-:Y:S05]  /*0db0*/  BRA.U UP0, `(.L_x_15) ;  /* 0xfffffffd00187547 */ /* 0x000fea000b83ffff */
.L_x_14:
[----:B------:R-:W0:Y:S02]  /*0dc0*/  LDCU.64 UR4, c[0x0][0x398] ;  /* 0x00007300ff0477ac */ /* 0x000e240008000a00 */
[----:B0-----:R-:W-:-:S04]  /*0dd0*/  ISETP.GE.AND P0, PT, R2, UR5, PT ;  /* 0x0000000502007c0c */ /* 0x001fc8000bf06270 */
[----:B------:R-:W-:-:S13]  /*0de0*/  ISETP.GE.OR P0, PT, R12, UR4, P0 ;  /* 0x000000040c007c0c */ /* 0x000fda0008706670 */
[----:B------:R-:W-:Y:S05]  /*0df0*/  @P0 EXIT ;  /* 0x000000000000094d */ /* 0x000fea0003800000 */
[----:B--2---:R-:W0:Y:S01]  /*0e00*/  LDC.64 R4, c[0x0][0x390] ;  /* 0x0000e400ff047b82 */ /* 0x004e220000000a00 */
[----:B------:R-:W-:-:S04]  /*0e10*/  IMAD R3, R12, UR5, R2 ;  /* 0x000000050c037c24 */ /* 0x000fc8000f8e0202 */
[----:B0-----:R-:W-:-:S05]  /*0e20*/  IMAD.WIDE R2, R3, 0x4, R4 ;  /* 0x0000000403027825 */ /* 0x001fca00078e0204 */
[----:B------:R-:W-:Y:S01]  /*0e30*/  STG.E desc[UR8][R2.64], R25 ;  /* 0x0000001902007986 */ /* 0x000fe2000c101908 */
[----:B------:R-:W-:Y:S05]  /*0e40*/  EXIT ;  /* 0x000000000000794d */ /* 0x000fea0003800000 */
.L_x_16:
        /* <DEDUP_REMOVED lines=11> */
.L_x_21:


//--------------------- .nv.shared._Z12gemm_no_hookPfS_S_iii --------------------------
	.section	.nv.shared._Z12gemm_no_hookPfS_S_iii,"aw",@nobits
	.sectionflags	@""
	.align	4
.nv.shared._Z12gemm_no_hookPfS_S_iii:
	.zero		3072


//--------------------- .nv.shared.reserved.0     --------------------------
	.section	.nv.shared.reserved.0,"aw",@nobits
	.weak		__nv_reservedSMEM_offset_0_alias
	.size		__nv_reservedSMEM_offset_0_alias, 0, 64
	.other		__nv_reservedSMEM_offset_0_alias,@"STO_CUDA_RESERVED_SHARED STV_DEFAULT"
__nv_reservedSMEM_offset_0_alias:
	.zero		0
	.zero		64


//--------------------- .nv.global                --------------------------
	.section	.nv.global,"aw",@nobits
	.align	8
.nv.global:
	.type		bpf_total_iterations,@object
	.size		bpf_total_iterations,(bpf_total_invocations - bpf_total_iterations)
bpf_total_iterations:
	.zero		8
	.type		bpf_total_invocations,@object
	.size		bpf_total_invocations,(bpf_iteration_counts - bpf_total_invocations)
bpf_total_invocations:
	.zero		8
	.type		bpf_iteration_counts,@object
	.size		bpf_iteration_counts,(bpf_performance_metrics - bpf_iteration_counts)
bpf_iteration_counts:
	.zero		8388608
	.type		bpf_performance_metrics,@object
	.size		bpf_performance_metrics,(bpf_thread_state - bpf_performance_metrics)
bpf_performance_metrics:
	.zero		8388608
	.type		bpf_thread_state,@object
	.size		bpf_thread_state,(bpf_memory_access_log - bpf_thread_state)
bpf_thread_state:
	.zero		8388608
	.type		bpf_memory_access_log,@object
	.size		bpf_memory_access_log,(bpf_event_log - bpf_memory_access_log)
bpf_memory_access_log:
	.zero		8388608
	.type		bpf_event_log,@object
	.size		bpf_event_log,(.L_0 - bpf_event_log)
bpf_event_log:
	.zero		33554432
.L_0:


//--------------------- .nv.shared._Z23gemm_with_sampling_hookPfS_S_iii --------------------------
	.section	.nv.shared._Z23gemm_with_sampling_hookPfS_S_iii,"aw",@nobits
	.sectionflags	@""
	.align	4
.nv.shared._Z23gemm_with_sampling_hookPfS_S_iii:
	.zero		3072


//--------------------- .nv.shared._Z19gemm_with_good_hookPfS_S_iii --------------------------
	.section	.nv.shared._Z19gemm_with_good_hookPfS_S_iii,"aw",@nobits
	.sectionflags	@""
	.align	4
.nv.shared._Z19gemm_with_good_hookPfS_S_iii:
	.zero		3072


//--------------------- .nv.shared._Z21gemm_with_medium_hookPfS_S_iii --------------------------
	.section	.nv.shared._Z21gemm_with_medium_hookPfS_S_iii,"aw",@nobits
	.sectionflags	@""
	.align	4
.nv.shared._Z21gemm_with_medium_hookPfS_S_iii:
	.zero		3072


//--------------------- .nv.shared._Z18gemm_with_bad_hookPfS_S_iii --------------------------
	.section	.nv.shared._Z18gemm_with_bad_hookPfS_S_iii,"aw",@nobits
	.sectionflags	@""
	.align	4
.nv.shared._Z18gemm_with_bad_hookPfS_S_iii:
	.zero		3072


//--------------------- .nv.constant0._Z12gemm_no_hookPfS_S_iii --------------------------
	.section	.nv.constant0._Z12gemm_no_hookPfS_S_iii,"a",@progbits
	.sectionflags	@""
	.align	4
.nv.constant0._Z12gemm_no_hookPfS_S_iii:
	.zero		932


//--------------------- .nv.constant0._Z23gemm_with_sampling_hookPfS_S_iii --------------------------
	.section	.nv.constant0._Z23gemm_with_sampling_hookPfS_S_iii,"a",@progbits
	.sectionflags	@""
	.align	4
.nv.constant0._Z23gemm_with_sampling_hookPfS_S_iii:
	.zero		932


//--------------------- .nv.constant0._Z19gemm_with_good_hookPfS_S_iii --------------------------
	.section	.nv.constant0._Z19gemm_with_good_hookPfS_S_iii,"a",@progbits
	.sectionflags	@""
	.align	4
.nv.constant0._Z19gemm_with_good_hookPfS_S_iii:
	.zero		932


//--------------------- .nv.constant0._Z21gemm_with_medium_hookPfS_S_iii --------------------------
	.section	.nv.constant0._Z21gemm_with_medium_hookPfS_S_iii,"a",@progbits
	.sectionflags	@""
	.align	4
.nv.constant0._Z21gemm_with_medium_hookPfS_S_iii:
	.zero		932


//--------------------- .nv.constant0._Z18gemm_with_bad_hookPfS_S_iii --------------------------
	.section	.nv.constant0._Z18gemm_with_bad_hookPfS_S_iii,"a",@progbits
	.sectionflags	@""
	.align	4
.nv.constant0._Z18gemm_with_bad_hookPfS_S_iii:
	.zero		932


//--------------------- SYMBOLS --------------------------

	.type		.nv.reservedSmem.offset0,@object
	.size		.nv.reservedSmem.offset0,0x4
	.type		.nv.reservedSmem.cap,@object
	.size		.nv.reservedSmem.cap,0x4
